//
// Generated by NVIDIA NVVM Compiler
//
// Compiler Build ID: CL-36424714
// Cuda compilation tools, release 13.0, V13.0.88
// Based on NVVM 20.0.0
//

.version 9.0
.target sm_100
.address_size 64

	// .globl	_Z15CasualSA_KernalPfiiS_PiS0_iS0_S_S0_S0_ii
.global .align 4 .u32 wait_num;

.visible .entry _Z15CasualSA_KernalPfiiS_PiS0_iS0_S_S0_S0_ii(
	.param .u64 .ptr .align 1 _Z15CasualSA_KernalPfiiS_PiS0_iS0_S_S0_S0_ii_param_0,
	.param .u32 _Z15CasualSA_KernalPfiiS_PiS0_iS0_S_S0_S0_ii_param_1,
	.param .u32 _Z15CasualSA_KernalPfiiS_PiS0_iS0_S_S0_S0_ii_param_2,
	.param .u64 .ptr .align 1 _Z15CasualSA_KernalPfiiS_PiS0_iS0_S_S0_S0_ii_param_3,
	.param .u64 .ptr .align 1 _Z15CasualSA_KernalPfiiS_PiS0_iS0_S_S0_S0_ii_param_4,
	.param .u64 .ptr .align 1 _Z15CasualSA_KernalPfiiS_PiS0_iS0_S_S0_S0_ii_param_5,
	.param .u32 _Z15CasualSA_KernalPfiiS_PiS0_iS0_S_S0_S0_ii_param_6,
	.param .u64 .ptr .align 1 _Z15CasualSA_KernalPfiiS_PiS0_iS0_S_S0_S0_ii_param_7,
	.param .u64 .ptr .align 1 _Z15CasualSA_KernalPfiiS_PiS0_iS0_S_S0_S0_ii_param_8,
	.param .u64 .ptr .align 1 _Z15CasualSA_KernalPfiiS_PiS0_iS0_S_S0_S0_ii_param_9,
	.param .u64 .ptr .align 1 _Z15CasualSA_KernalPfiiS_PiS0_iS0_S_S0_S0_ii_param_10,
	.param .u32 _Z15CasualSA_KernalPfiiS_PiS0_iS0_S_S0_S0_ii_param_11,
	.param .u32 _Z15CasualSA_KernalPfiiS_PiS0_iS0_S_S0_S0_ii_param_12
)
{
	.reg .pred 	%p<59>;
	.reg .b32 	%r<440>;
	.reg .b32 	%f<353>;
	.reg .b64 	%rd<89>;

	ld.param.u64 	%rd21, [_Z15CasualSA_KernalPfiiS_PiS0_iS0_S_S0_S0_ii_param_0];
	ld.param.u32 	%r123, [_Z15CasualSA_KernalPfiiS_PiS0_iS0_S_S0_S0_ii_param_2];
	ld.param.u64 	%rd22, [_Z15CasualSA_KernalPfiiS_PiS0_iS0_S_S0_S0_ii_param_3];
	ld.param.u64 	%rd23, [_Z15CasualSA_KernalPfiiS_PiS0_iS0_S_S0_S0_ii_param_5];
	ld.param.u64 	%rd24, [_Z15CasualSA_KernalPfiiS_PiS0_iS0_S_S0_S0_ii_param_8];
	ld.param.u64 	%rd25, [_Z15CasualSA_KernalPfiiS_PiS0_iS0_S_S0_S0_ii_param_9];
	ld.param.u32 	%r124, [_Z15CasualSA_KernalPfiiS_PiS0_iS0_S_S0_S0_ii_param_12];
	cvta.to.global.u64 	%rd1, %rd22;
	cvta.to.global.u64 	%rd2, %rd24;
	cvta.to.global.u64 	%rd3, %rd21;
	cvta.to.global.u64 	%rd4, %rd25;
	cvta.to.global.u64 	%rd5, %rd23;
	mov.u32 	%r125, %ctaid.x;
	mov.u32 	%r421, %tid.x;
	mov.u32 	%r2, %ntid.x;
	div.s32 	%r3, %r125, %r124;
	mul.lo.s32 	%r126, %r3, %r124;
	sub.s32 	%r400, %r125, %r126;
	mul.wide.s32 	%rd26, %r3, 4;
	add.s64 	%rd6, %rd5, %rd26;
	ld.global.u32 	%r5, [%rd6];
	setp.ge.s32 	%p1, %r400, %r5;
	@%p1 bra 	$L__BB0_83;
	setp.lt.s32 	%p2, %r3, 1;
	@%p2 bra 	$L__BB0_14;
	and.b32  	%r6, %r3, 15;
	setp.lt.u32 	%p3, %r3, 16;
	mov.b32 	%r389, 0;
	@%p3 bra 	$L__BB0_5;
	and.b32  	%r389, %r3, 2147483632;
	mov.b32 	%r418, 0;
$L__BB0_4:
	.pragma "nounroll";
	mul.wide.u32 	%rd27, %r418, 4;
	add.s64 	%rd28, %rd5, %rd27;
	ld.global.u32 	%r130, [%rd28];
	add.s32 	%r131, %r130, %r400;
	ld.global.u32 	%r132, [%rd28+4];
	add.s32 	%r133, %r132, %r131;
	ld.global.u32 	%r134, [%rd28+8];
	add.s32 	%r135, %r134, %r133;
	ld.global.u32 	%r136, [%rd28+12];
	add.s32 	%r137, %r136, %r135;
	ld.global.u32 	%r138, [%rd28+16];
	add.s32 	%r139, %r138, %r137;
	ld.global.u32 	%r140, [%rd28+20];
	add.s32 	%r141, %r140, %r139;
	ld.global.u32 	%r142, [%rd28+24];
	add.s32 	%r143, %r142, %r141;
	ld.global.u32 	%r144, [%rd28+28];
	add.s32 	%r145, %r144, %r143;
	ld.global.u32 	%r146, [%rd28+32];
	add.s32 	%r147, %r146, %r145;
	ld.global.u32 	%r148, [%rd28+36];
	add.s32 	%r149, %r148, %r147;
	ld.global.u32 	%r150, [%rd28+40];
	add.s32 	%r151, %r150, %r149;
	ld.global.u32 	%r152, [%rd28+44];
	add.s32 	%r153, %r152, %r151;
	ld.global.u32 	%r154, [%rd28+48];
	add.s32 	%r155, %r154, %r153;
	ld.global.u32 	%r156, [%rd28+52];
	add.s32 	%r157, %r156, %r155;
	ld.global.u32 	%r158, [%rd28+56];
	add.s32 	%r159, %r158, %r157;
	ld.global.u32 	%r160, [%rd28+60];
	add.s32 	%r400, %r160, %r159;
	add.s32 	%r418, %r418, 16;
	setp.eq.s32 	%p4, %r418, %r389;
	@%p4 bra 	$L__BB0_5;
	bra.uni 	$L__BB0_4;
$L__BB0_5:
	setp.eq.s32 	%p5, %r6, 0;
	@%p5 bra 	$L__BB0_14;
	and.b32  	%r11, %r3, 7;
	setp.lt.u32 	%p6, %r6, 8;
	@%p6 bra 	$L__BB0_8;
	mul.wide.u32 	%rd29, %r389, 4;
	add.s64 	%rd30, %rd5, %rd29;
	ld.global.u32 	%r162, [%rd30];
	add.s32 	%r163, %r162, %r400;
	ld.global.u32 	%r164, [%rd30+4];
	add.s32 	%r165, %r164, %r163;
	ld.global.u32 	%r166, [%rd30+8];
	add.s32 	%r167, %r166, %r165;
	ld.global.u32 	%r168, [%rd30+12];
	add.s32 	%r169, %r168, %r167;
	ld.global.u32 	%r170, [%rd30+16];
	add.s32 	%r171, %r170, %r169;
	ld.global.u32 	%r172, [%rd30+20];
	add.s32 	%r173, %r172, %r171;
	ld.global.u32 	%r174, [%rd30+24];
	add.s32 	%r175, %r174, %r173;
	ld.global.u32 	%r176, [%rd30+28];
	add.s32 	%r400, %r176, %r175;
	add.s32 	%r389, %r389, 8;
$L__BB0_8:
	setp.eq.s32 	%p7, %r11, 0;
	@%p7 bra 	$L__BB0_14;
	and.b32  	%r17, %r3, 3;
	setp.lt.u32 	%p8, %r11, 4;
	@%p8 bra 	$L__BB0_11;
	mul.wide.u32 	%rd31, %r389, 4;
	add.s64 	%rd32, %rd5, %rd31;
	ld.global.u32 	%r178, [%rd32];
	add.s32 	%r179, %r178, %r400;
	ld.global.u32 	%r180, [%rd32+4];
	add.s32 	%r181, %r180, %r179;
	ld.global.u32 	%r182, [%rd32+8];
	add.s32 	%r183, %r182, %r181;
	ld.global.u32 	%r184, [%rd32+12];
	add.s32 	%r400, %r184, %r183;
	add.s32 	%r389, %r389, 4;
$L__BB0_11:
	setp.eq.s32 	%p9, %r17, 0;
	@%p9 bra 	$L__BB0_14;
	mov.b32 	%r399, 0;
$L__BB0_13:
	.pragma "nounroll";
	mul.wide.u32 	%rd33, %r389, 4;
	add.s64 	%rd34, %rd5, %rd33;
	ld.global.u32 	%r186, [%rd34];
	add.s32 	%r400, %r186, %r400;
	add.s32 	%r389, %r389, 1;
	add.s32 	%r399, %r399, 1;
	setp.ne.s32 	%p10, %r399, %r17;
	@%p10 bra 	$L__BB0_13;
$L__BB0_14:
	setp.ge.u32 	%p11, %r421, %r5;
	@%p11 bra 	$L__BB0_47;
	setp.gt.s32 	%p12, %r123, 0;
	mul.lo.s32 	%r30, %r400, %r123;
	mul.wide.s32 	%rd35, %r400, 4;
	add.s64 	%rd7, %rd4, %rd35;
	add.s64 	%rd8, %rd2, %rd35;
	@%p12 bra 	$L__BB0_18;
	mov.f32 	%f30, 0f3F000000;
	cvt.sat.f32.f32 	%f31, %f30;
	mov.f32 	%f32, 0f4B400001;
	mov.f32 	%f33, 0f437C0000;
	fma.rm.f32 	%f34, %f31, %f33, %f32;
	add.f32 	%f35, %f34, 0fCB40007F;
	mov.f32 	%f36, 0f00000000;
	sub.f32 	%f37, %f36, %f35;
	add.f32 	%f38, %f37, 0f00000000;
	mov.b32 	%r187, %f34;
	shl.b32 	%r188, %r187, 23;
	mov.b32 	%f39, %r188;
	ex2.approx.ftz.f32 	%f40, %f38;
	mul.f32 	%f1, %f40, %f39;
	mov.u32 	%r420, %r421;
$L__BB0_17:
	atom.global.max.s32 	%r189, [%rd7], 0;
	atom.global.add.f32 	%f41, [%rd8], %f1;
	add.s32 	%r420, %r420, %r2;
	ld.global.u32 	%r190, [%rd6];
	setp.lt.s32 	%p13, %r420, %r190;
	@%p13 bra 	$L__BB0_17;
	bra.uni 	$L__BB0_47;
$L__BB0_18:
	and.b32  	%r31, %r3, 15;
	and.b32  	%r32, %r3, 7;
	and.b32  	%r33, %r123, 15;
	and.b32  	%r34, %r123, 7;
	and.b32  	%r35, %r123, 2147483632;
	and.b32  	%r36, %r123, 3;
	mov.u32 	%r401, %r421;
$L__BB0_19:
	setp.lt.s32 	%p14, %r3, 1;
	mov.u32 	%r413, %r401;
	@%p14 bra 	$L__BB0_33;
	setp.lt.u32 	%p15, %r3, 16;
	mov.b32 	%r408, 0;
	mov.u32 	%r413, %r401;
	@%p15 bra 	$L__BB0_23;
	mov.b32 	%r402, 0;
	mov.u32 	%r413, %r401;
$L__BB0_22:
	.pragma "nounroll";
	mul.wide.u32 	%rd36, %r402, 4;
	add.s64 	%rd37, %rd5, %rd36;
	ld.global.u32 	%r194, [%rd37];
	add.s32 	%r195, %r194, %r413;
	ld.global.u32 	%r196, [%rd37+4];
	add.s32 	%r197, %r196, %r195;
	ld.global.u32 	%r198, [%rd37+8];
	add.s32 	%r199, %r198, %r197;
	ld.global.u32 	%r200, [%rd37+12];
	add.s32 	%r201, %r200, %r199;
	ld.global.u32 	%r202, [%rd37+16];
	add.s32 	%r203, %r202, %r201;
	ld.global.u32 	%r204, [%rd37+20];
	add.s32 	%r205, %r204, %r203;
	ld.global.u32 	%r206, [%rd37+24];
	add.s32 	%r207, %r206, %r205;
	ld.global.u32 	%r208, [%rd37+28];
	add.s32 	%r209, %r208, %r207;
	ld.global.u32 	%r210, [%rd37+32];
	add.s32 	%r211, %r210, %r209;
	ld.global.u32 	%r212, [%rd37+36];
	add.s32 	%r213, %r212, %r211;
	ld.global.u32 	%r214, [%rd37+40];
	add.s32 	%r215, %r214, %r213;
	ld.global.u32 	%r216, [%rd37+44];
	add.s32 	%r217, %r216, %r215;
	ld.global.u32 	%r218, [%rd37+48];
	add.s32 	%r219, %r218, %r217;
	ld.global.u32 	%r220, [%rd37+52];
	add.s32 	%r221, %r220, %r219;
	ld.global.u32 	%r222, [%rd37+56];
	add.s32 	%r223, %r222, %r221;
	ld.global.u32 	%r224, [%rd37+60];
	add.s32 	%r413, %r224, %r223;
	add.s32 	%r402, %r402, 16;
	and.b32  	%r408, %r3, 2147483632;
	setp.ne.s32 	%p16, %r402, %r408;
	@%p16 bra 	$L__BB0_22;
$L__BB0_23:
	setp.eq.s32 	%p17, %r31, 0;
	@%p17 bra 	$L__BB0_33;
	add.s32 	%r226, %r31, -1;
	setp.lt.u32 	%p18, %r226, 7;
	@%p18 bra 	$L__BB0_26;
	mul.wide.u32 	%rd38, %r408, 4;
	add.s64 	%rd39, %rd5, %rd38;
	ld.global.u32 	%r227, [%rd39];
	add.s32 	%r228, %r227, %r413;
	ld.global.u32 	%r229, [%rd39+4];
	add.s32 	%r230, %r229, %r228;
	ld.global.u32 	%r231, [%rd39+8];
	add.s32 	%r232, %r231, %r230;
	ld.global.u32 	%r233, [%rd39+12];
	add.s32 	%r234, %r233, %r232;
	ld.global.u32 	%r235, [%rd39+16];
	add.s32 	%r236, %r235, %r234;
	ld.global.u32 	%r237, [%rd39+20];
	add.s32 	%r238, %r237, %r236;
	ld.global.u32 	%r239, [%rd39+24];
	add.s32 	%r240, %r239, %r238;
	ld.global.u32 	%r241, [%rd39+28];
	add.s32 	%r413, %r241, %r240;
	add.s32 	%r408, %r408, 8;
$L__BB0_26:
	setp.eq.s32 	%p19, %r32, 0;
	@%p19 bra 	$L__BB0_33;
	add.s32 	%r243, %r32, -1;
	setp.lt.u32 	%p20, %r243, 3;
	@%p20 bra 	$L__BB0_29;
	mul.wide.u32 	%rd40, %r408, 4;
	add.s64 	%rd41, %rd5, %rd40;
	ld.global.u32 	%r244, [%rd41];
	add.s32 	%r245, %r244, %r413;
	ld.global.u32 	%r246, [%rd41+4];
	add.s32 	%r247, %r246, %r245;
	ld.global.u32 	%r248, [%rd41+8];
	add.s32 	%r249, %r248, %r247;
	ld.global.u32 	%r250, [%rd41+12];
	add.s32 	%r413, %r250, %r249;
	add.s32 	%r408, %r408, 4;
$L__BB0_29:
	and.b32  	%r56, %r3, 3;
	setp.eq.s32 	%p21, %r56, 0;
	@%p21 bra 	$L__BB0_33;
	setp.eq.s32 	%p22, %r56, 1;
	mul.wide.u32 	%rd42, %r408, 4;
	add.s64 	%rd9, %rd5, %rd42;
	ld.global.u32 	%r251, [%rd9];
	add.s32 	%r413, %r251, %r413;
	@%p22 bra 	$L__BB0_33;
	setp.eq.s32 	%p23, %r56, 2;
	ld.global.u32 	%r252, [%rd9+4];
	add.s32 	%r413, %r252, %r413;
	@%p23 bra 	$L__BB0_33;
	ld.global.u32 	%r253, [%rd9+8];
	add.s32 	%r413, %r253, %r413;
$L__BB0_33:
	setp.lt.u32 	%p24, %r123, 16;
	mul.lo.s32 	%r61, %r413, %r123;
	mov.f32 	%f344, 0f00000000;
	mov.b32 	%r416, 0;
	@%p24 bra 	$L__BB0_36;
	mov.f32 	%f344, 0f00000000;
	mov.b32 	%r414, 0;
$L__BB0_35:
	.pragma "nounroll";
	add.s32 	%r256, %r414, %r30;
	mul.wide.s32 	%rd43, %r256, 4;
	add.s64 	%rd44, %rd3, %rd43;
	ld.global.f32 	%f45, [%rd44];
	add.s32 	%r257, %r414, %r61;
	mul.wide.s32 	%rd45, %r257, 4;
	add.s64 	%rd46, %rd3, %rd45;
	ld.global.f32 	%f46, [%rd46];
	fma.rn.f32 	%f47, %f45, %f46, %f344;
	ld.global.f32 	%f48, [%rd44+4];
	ld.global.f32 	%f49, [%rd46+4];
	fma.rn.f32 	%f50, %f48, %f49, %f47;
	ld.global.f32 	%f51, [%rd44+8];
	ld.global.f32 	%f52, [%rd46+8];
	fma.rn.f32 	%f53, %f51, %f52, %f50;
	ld.global.f32 	%f54, [%rd44+12];
	ld.global.f32 	%f55, [%rd46+12];
	fma.rn.f32 	%f56, %f54, %f55, %f53;
	ld.global.f32 	%f57, [%rd44+16];
	ld.global.f32 	%f58, [%rd46+16];
	fma.rn.f32 	%f59, %f57, %f58, %f56;
	ld.global.f32 	%f60, [%rd44+20];
	ld.global.f32 	%f61, [%rd46+20];
	fma.rn.f32 	%f62, %f60, %f61, %f59;
	ld.global.f32 	%f63, [%rd44+24];
	ld.global.f32 	%f64, [%rd46+24];
	fma.rn.f32 	%f65, %f63, %f64, %f62;
	ld.global.f32 	%f66, [%rd44+28];
	ld.global.f32 	%f67, [%rd46+28];
	fma.rn.f32 	%f68, %f66, %f67, %f65;
	ld.global.f32 	%f69, [%rd44+32];
	ld.global.f32 	%f70, [%rd46+32];
	fma.rn.f32 	%f71, %f69, %f70, %f68;
	ld.global.f32 	%f72, [%rd44+36];
	ld.global.f32 	%f73, [%rd46+36];
	fma.rn.f32 	%f74, %f72, %f73, %f71;
	ld.global.f32 	%f75, [%rd44+40];
	ld.global.f32 	%f76, [%rd46+40];
	fma.rn.f32 	%f77, %f75, %f76, %f74;
	ld.global.f32 	%f78, [%rd44+44];
	ld.global.f32 	%f79, [%rd46+44];
	fma.rn.f32 	%f80, %f78, %f79, %f77;
	ld.global.f32 	%f81, [%rd44+48];
	ld.global.f32 	%f82, [%rd46+48];
	fma.rn.f32 	%f83, %f81, %f82, %f80;
	ld.global.f32 	%f84, [%rd44+52];
	ld.global.f32 	%f85, [%rd46+52];
	fma.rn.f32 	%f86, %f84, %f85, %f83;
	ld.global.f32 	%f87, [%rd44+56];
	ld.global.f32 	%f88, [%rd46+56];
	fma.rn.f32 	%f89, %f87, %f88, %f86;
	ld.global.f32 	%f90, [%rd44+60];
	ld.global.f32 	%f91, [%rd46+60];
	fma.rn.f32 	%f344, %f90, %f91, %f89;
	add.s32 	%r414, %r414, 16;
	setp.ne.s32 	%p25, %r414, %r35;
	mov.u32 	%r416, %r35;
	@%p25 bra 	$L__BB0_35;
$L__BB0_36:
	setp.eq.s32 	%p26, %r33, 0;
	@%p26 bra 	$L__BB0_46;
	add.s32 	%r258, %r33, -1;
	setp.lt.u32 	%p27, %r258, 7;
	@%p27 bra 	$L__BB0_39;
	add.s32 	%r259, %r416, %r30;
	mul.wide.s32 	%rd47, %r259, 4;
	add.s64 	%rd48, %rd3, %rd47;
	ld.global.f32 	%f93, [%rd48];
	add.s32 	%r260, %r416, %r61;
	mul.wide.s32 	%rd49, %r260, 4;
	add.s64 	%rd50, %rd3, %rd49;
	ld.global.f32 	%f94, [%rd50];
	fma.rn.f32 	%f95, %f93, %f94, %f344;
	ld.global.f32 	%f96, [%rd48+4];
	ld.global.f32 	%f97, [%rd50+4];
	fma.rn.f32 	%f98, %f96, %f97, %f95;
	ld.global.f32 	%f99, [%rd48+8];
	ld.global.f32 	%f100, [%rd50+8];
	fma.rn.f32 	%f101, %f99, %f100, %f98;
	ld.global.f32 	%f102, [%rd48+12];
	ld.global.f32 	%f103, [%rd50+12];
	fma.rn.f32 	%f104, %f102, %f103, %f101;
	ld.global.f32 	%f105, [%rd48+16];
	ld.global.f32 	%f106, [%rd50+16];
	fma.rn.f32 	%f107, %f105, %f106, %f104;
	ld.global.f32 	%f108, [%rd48+20];
	ld.global.f32 	%f109, [%rd50+20];
	fma.rn.f32 	%f110, %f108, %f109, %f107;
	ld.global.f32 	%f111, [%rd48+24];
	ld.global.f32 	%f112, [%rd50+24];
	fma.rn.f32 	%f113, %f111, %f112, %f110;
	ld.global.f32 	%f114, [%rd48+28];
	ld.global.f32 	%f115, [%rd50+28];
	fma.rn.f32 	%f344, %f114, %f115, %f113;
	add.s32 	%r416, %r416, 8;
$L__BB0_39:
	setp.eq.s32 	%p28, %r34, 0;
	@%p28 bra 	$L__BB0_46;
	add.s32 	%r261, %r34, -1;
	setp.lt.u32 	%p29, %r261, 3;
	@%p29 bra 	$L__BB0_42;
	add.s32 	%r262, %r416, %r30;
	mul.wide.s32 	%rd51, %r262, 4;
	add.s64 	%rd52, %rd3, %rd51;
	ld.global.f32 	%f117, [%rd52];
	add.s32 	%r263, %r416, %r61;
	mul.wide.s32 	%rd53, %r263, 4;
	add.s64 	%rd54, %rd3, %rd53;
	ld.global.f32 	%f118, [%rd54];
	fma.rn.f32 	%f119, %f117, %f118, %f344;
	ld.global.f32 	%f120, [%rd52+4];
	ld.global.f32 	%f121, [%rd54+4];
	fma.rn.f32 	%f122, %f120, %f121, %f119;
	ld.global.f32 	%f123, [%rd52+8];
	ld.global.f32 	%f124, [%rd54+8];
	fma.rn.f32 	%f125, %f123, %f124, %f122;
	ld.global.f32 	%f126, [%rd52+12];
	ld.global.f32 	%f127, [%rd54+12];
	fma.rn.f32 	%f344, %f126, %f127, %f125;
	add.s32 	%r416, %r416, 4;
$L__BB0_42:
	setp.eq.s32 	%p30, %r36, 0;
	@%p30 bra 	$L__BB0_46;
	setp.eq.s32 	%p31, %r36, 1;
	add.s32 	%r264, %r416, %r30;
	mul.wide.s32 	%rd55, %r264, 4;
	add.s64 	%rd10, %rd3, %rd55;
	ld.global.f32 	%f128, [%rd10];
	add.s32 	%r265, %r416, %r61;
	mul.wide.s32 	%rd56, %r265, 4;
	add.s64 	%rd11, %rd3, %rd56;
	ld.global.f32 	%f129, [%rd11];
	fma.rn.f32 	%f344, %f128, %f129, %f344;
	@%p31 bra 	$L__BB0_46;
	setp.eq.s32 	%p32, %r36, 2;
	ld.global.f32 	%f130, [%rd10+4];
	ld.global.f32 	%f131, [%rd11+4];
	fma.rn.f32 	%f344, %f130, %f131, %f344;
	@%p32 bra 	$L__BB0_46;
	ld.global.f32 	%f132, [%rd10+8];
	ld.global.f32 	%f133, [%rd11+8];
	fma.rn.f32 	%f344, %f132, %f133, %f344;
$L__BB0_46:
	mul.f32 	%f134, %f344, 0f4B189680;
	cvt.rzi.s32.f32 	%r266, %f134;
	atom.global.max.s32 	%r267, [%rd7], %r266;
	fma.rn.f32 	%f135, %f344, 0f3BBB989D, 0f3F000000;
	cvt.sat.f32.f32 	%f136, %f135;
	mov.f32 	%f137, 0f4B400001;
	mov.f32 	%f138, 0f437C0000;
	fma.rm.f32 	%f139, %f136, %f138, %f137;
	add.f32 	%f140, %f139, 0fCB40007F;
	neg.f32 	%f141, %f140;
	fma.rn.f32 	%f142, %f344, 0f3FB8AA3B, %f141;
	fma.rn.f32 	%f143, %f344, 0f32A57060, %f142;
	mov.b32 	%r268, %f139;
	shl.b32 	%r269, %r268, 23;
	mov.b32 	%f144, %r269;
	ex2.approx.ftz.f32 	%f145, %f143;
	mul.f32 	%f146, %f145, %f144;
	atom.global.add.f32 	%f147, [%rd8], %f146;
	add.s32 	%r401, %r401, %r2;
	ld.global.u32 	%r270, [%rd6];
	setp.lt.s32 	%p33, %r401, %r270;
	@%p33 bra 	$L__BB0_19;
$L__BB0_47:
	bar.sync 	0;
	ld.global.u32 	%r271, [%rd6];
	setp.ge.s32 	%p34, %r421, %r271;
	@%p34 bra 	$L__BB0_83;
	ld.param.u64 	%rd87, [_Z15CasualSA_KernalPfiiS_PiS0_iS0_S_S0_S0_ii_param_7];
	cvta.to.global.u64 	%rd57, %rd87;
	mul.wide.s32 	%rd58, %r400, 4;
	add.s64 	%rd59, %rd57, %rd58;
	ld.global.u32 	%r272, [%rd59];
	setp.lt.s32 	%p35, %r123, 1;
	mul.lo.s32 	%r76, %r400, %r123;
	add.s64 	%rd12, %rd4, %rd58;
	add.s64 	%rd13, %rd2, %rd58;
	mul.lo.s32 	%r77, %r272, %r123;
	@%p35 bra 	$L__BB0_83;
	and.b32  	%r78, %r3, 15;
	and.b32  	%r79, %r3, 7;
	and.b32  	%r80, %r123, 15;
	and.b32  	%r81, %r123, 7;
	and.b32  	%r82, %r3, 3;
	and.b32  	%r83, %r123, 2147483632;
	and.b32  	%r84, %r123, 3;
	and.b32  	%r85, %r123, 1;
	and.b32  	%r86, %r123, 2147483646;
$L__BB0_50:
	setp.lt.s32 	%p36, %r3, 1;
	mov.u32 	%r433, %r421;
	@%p36 bra 	$L__BB0_64;
	setp.lt.u32 	%p37, %r3, 16;
	mov.b32 	%r428, 0;
	mov.u32 	%r433, %r421;
	@%p37 bra 	$L__BB0_54;
	and.b32  	%r275, %r3, 2147483632;
	neg.s32 	%r422, %r275;
	add.s64 	%rd88, %rd5, 32;
	mov.u32 	%r433, %r421;
$L__BB0_53:
	.pragma "nounroll";
	and.b32  	%r428, %r3, 2147483632;
	ld.global.u32 	%r276, [%rd88+-32];
	add.s32 	%r277, %r276, %r433;
	ld.global.u32 	%r278, [%rd88+-28];
	add.s32 	%r279, %r278, %r277;
	ld.global.u32 	%r280, [%rd88+-24];
	add.s32 	%r281, %r280, %r279;
	ld.global.u32 	%r282, [%rd88+-20];
	add.s32 	%r283, %r282, %r281;
	ld.global.u32 	%r284, [%rd88+-16];
	add.s32 	%r285, %r284, %r283;
	ld.global.u32 	%r286, [%rd88+-12];
	add.s32 	%r287, %r286, %r285;
	ld.global.u32 	%r288, [%rd88+-8];
	add.s32 	%r289, %r288, %r287;
	ld.global.u32 	%r290, [%rd88+-4];
	add.s32 	%r291, %r290, %r289;
	ld.global.u32 	%r292, [%rd88];
	add.s32 	%r293, %r292, %r291;
	ld.global.u32 	%r294, [%rd88+4];
	add.s32 	%r295, %r294, %r293;
	ld.global.u32 	%r296, [%rd88+8];
	add.s32 	%r297, %r296, %r295;
	ld.global.u32 	%r298, [%rd88+12];
	add.s32 	%r299, %r298, %r297;
	ld.global.u32 	%r300, [%rd88+16];
	add.s32 	%r301, %r300, %r299;
	ld.global.u32 	%r302, [%rd88+20];
	add.s32 	%r303, %r302, %r301;
	ld.global.u32 	%r304, [%rd88+24];
	add.s32 	%r305, %r304, %r303;
	ld.global.u32 	%r306, [%rd88+28];
	add.s32 	%r433, %r306, %r305;
	add.s32 	%r422, %r422, 16;
	add.s64 	%rd88, %rd88, 64;
	setp.ne.s32 	%p38, %r422, 0;
	@%p38 bra 	$L__BB0_53;
$L__BB0_54:
	setp.eq.s32 	%p39, %r78, 0;
	@%p39 bra 	$L__BB0_64;
	add.s32 	%r308, %r78, -1;
	setp.lt.u32 	%p40, %r308, 7;
	@%p40 bra 	$L__BB0_57;
	mul.wide.u32 	%rd60, %r428, 4;
	add.s64 	%rd61, %rd5, %rd60;
	ld.global.u32 	%r309, [%rd61];
	add.s32 	%r310, %r309, %r433;
	ld.global.u32 	%r311, [%rd61+4];
	add.s32 	%r312, %r311, %r310;
	ld.global.u32 	%r313, [%rd61+8];
	add.s32 	%r314, %r313, %r312;
	ld.global.u32 	%r315, [%rd61+12];
	add.s32 	%r316, %r315, %r314;
	ld.global.u32 	%r317, [%rd61+16];
	add.s32 	%r318, %r317, %r316;
	ld.global.u32 	%r319, [%rd61+20];
	add.s32 	%r320, %r319, %r318;
	ld.global.u32 	%r321, [%rd61+24];
	add.s32 	%r322, %r321, %r320;
	ld.global.u32 	%r323, [%rd61+28];
	add.s32 	%r433, %r323, %r322;
	add.s32 	%r428, %r428, 8;
$L__BB0_57:
	setp.eq.s32 	%p41, %r79, 0;
	@%p41 bra 	$L__BB0_64;
	add.s32 	%r325, %r79, -1;
	setp.lt.u32 	%p42, %r325, 3;
	@%p42 bra 	$L__BB0_60;
	mul.wide.u32 	%rd62, %r428, 4;
	add.s64 	%rd63, %rd5, %rd62;
	ld.global.u32 	%r326, [%rd63];
	add.s32 	%r327, %r326, %r433;
	ld.global.u32 	%r328, [%rd63+4];
	add.s32 	%r329, %r328, %r327;
	ld.global.u32 	%r330, [%rd63+8];
	add.s32 	%r331, %r330, %r329;
	ld.global.u32 	%r332, [%rd63+12];
	add.s32 	%r433, %r332, %r331;
	add.s32 	%r428, %r428, 4;
$L__BB0_60:
	setp.eq.s32 	%p43, %r82, 0;
	@%p43 bra 	$L__BB0_64;
	setp.eq.s32 	%p44, %r82, 1;
	mul.wide.u32 	%rd64, %r428, 4;
	add.s64 	%rd17, %rd5, %rd64;
	ld.global.u32 	%r333, [%rd17];
	add.s32 	%r433, %r333, %r433;
	@%p44 bra 	$L__BB0_64;
	setp.eq.s32 	%p45, %r82, 2;
	ld.global.u32 	%r334, [%rd17+4];
	add.s32 	%r433, %r334, %r433;
	@%p45 bra 	$L__BB0_64;
	ld.global.u32 	%r335, [%rd17+8];
	add.s32 	%r433, %r335, %r433;
$L__BB0_64:
	setp.lt.u32 	%p46, %r123, 16;
	mul.lo.s32 	%r111, %r433, %r123;
	mov.f32 	%f352, 0f00000000;
	mov.b32 	%r436, 0;
	@%p46 bra 	$L__BB0_67;
	mov.f32 	%f352, 0f00000000;
	mov.b32 	%r434, 0;
$L__BB0_66:
	.pragma "nounroll";
	add.s32 	%r338, %r434, %r76;
	mul.wide.s32 	%rd65, %r338, 4;
	add.s64 	%rd66, %rd3, %rd65;
	ld.global.f32 	%f151, [%rd66];
	add.s32 	%r339, %r434, %r111;
	mul.wide.s32 	%rd67, %r339, 4;
	add.s64 	%rd68, %rd3, %rd67;
	ld.global.f32 	%f152, [%rd68];
	fma.rn.f32 	%f153, %f151, %f152, %f352;
	ld.global.f32 	%f154, [%rd66+4];
	ld.global.f32 	%f155, [%rd68+4];
	fma.rn.f32 	%f156, %f154, %f155, %f153;
	ld.global.f32 	%f157, [%rd66+8];
	ld.global.f32 	%f158, [%rd68+8];
	fma.rn.f32 	%f159, %f157, %f158, %f156;
	ld.global.f32 	%f160, [%rd66+12];
	ld.global.f32 	%f161, [%rd68+12];
	fma.rn.f32 	%f162, %f160, %f161, %f159;
	ld.global.f32 	%f163, [%rd66+16];
	ld.global.f32 	%f164, [%rd68+16];
	fma.rn.f32 	%f165, %f163, %f164, %f162;
	ld.global.f32 	%f166, [%rd66+20];
	ld.global.f32 	%f167, [%rd68+20];
	fma.rn.f32 	%f168, %f166, %f167, %f165;
	ld.global.f32 	%f169, [%rd66+24];
	ld.global.f32 	%f170, [%rd68+24];
	fma.rn.f32 	%f171, %f169, %f170, %f168;
	ld.global.f32 	%f172, [%rd66+28];
	ld.global.f32 	%f173, [%rd68+28];
	fma.rn.f32 	%f174, %f172, %f173, %f171;
	ld.global.f32 	%f175, [%rd66+32];
	ld.global.f32 	%f176, [%rd68+32];
	fma.rn.f32 	%f177, %f175, %f176, %f174;
	ld.global.f32 	%f178, [%rd66+36];
	ld.global.f32 	%f179, [%rd68+36];
	fma.rn.f32 	%f180, %f178, %f179, %f177;
	ld.global.f32 	%f181, [%rd66+40];
	ld.global.f32 	%f182, [%rd68+40];
	fma.rn.f32 	%f183, %f181, %f182, %f180;
	ld.global.f32 	%f184, [%rd66+44];
	ld.global.f32 	%f185, [%rd68+44];
	fma.rn.f32 	%f186, %f184, %f185, %f183;
	ld.global.f32 	%f187, [%rd66+48];
	ld.global.f32 	%f188, [%rd68+48];
	fma.rn.f32 	%f189, %f187, %f188, %f186;
	ld.global.f32 	%f190, [%rd66+52];
	ld.global.f32 	%f191, [%rd68+52];
	fma.rn.f32 	%f192, %f190, %f191, %f189;
	ld.global.f32 	%f193, [%rd66+56];
	ld.global.f32 	%f194, [%rd68+56];
	fma.rn.f32 	%f195, %f193, %f194, %f192;
	ld.global.f32 	%f196, [%rd66+60];
	ld.global.f32 	%f197, [%rd68+60];
	fma.rn.f32 	%f352, %f196, %f197, %f195;
	add.s32 	%r434, %r434, 16;
	setp.ne.s32 	%p47, %r434, %r83;
	mov.u32 	%r436, %r83;
	@%p47 bra 	$L__BB0_66;
$L__BB0_67:
	setp.eq.s32 	%p48, %r80, 0;
	@%p48 bra 	$L__BB0_77;
	add.s32 	%r340, %r80, -1;
	setp.lt.u32 	%p49, %r340, 7;
	@%p49 bra 	$L__BB0_70;
	add.s32 	%r341, %r436, %r76;
	mul.wide.s32 	%rd69, %r341, 4;
	add.s64 	%rd70, %rd3, %rd69;
	ld.global.f32 	%f199, [%rd70];
	add.s32 	%r342, %r436, %r111;
	mul.wide.s32 	%rd71, %r342, 4;
	add.s64 	%rd72, %rd3, %rd71;
	ld.global.f32 	%f200, [%rd72];
	fma.rn.f32 	%f201, %f199, %f200, %f352;
	ld.global.f32 	%f202, [%rd70+4];
	ld.global.f32 	%f203, [%rd72+4];
	fma.rn.f32 	%f204, %f202, %f203, %f201;
	ld.global.f32 	%f205, [%rd70+8];
	ld.global.f32 	%f206, [%rd72+8];
	fma.rn.f32 	%f207, %f205, %f206, %f204;
	ld.global.f32 	%f208, [%rd70+12];
	ld.global.f32 	%f209, [%rd72+12];
	fma.rn.f32 	%f210, %f208, %f209, %f207;
	ld.global.f32 	%f211, [%rd70+16];
	ld.global.f32 	%f212, [%rd72+16];
	fma.rn.f32 	%f213, %f211, %f212, %f210;
	ld.global.f32 	%f214, [%rd70+20];
	ld.global.f32 	%f215, [%rd72+20];
	fma.rn.f32 	%f216, %f214, %f215, %f213;
	ld.global.f32 	%f217, [%rd70+24];
	ld.global.f32 	%f218, [%rd72+24];
	fma.rn.f32 	%f219, %f217, %f218, %f216;
	ld.global.f32 	%f220, [%rd70+28];
	ld.global.f32 	%f221, [%rd72+28];
	fma.rn.f32 	%f352, %f220, %f221, %f219;
	add.s32 	%r436, %r436, 8;
$L__BB0_70:
	setp.eq.s32 	%p50, %r81, 0;
	@%p50 bra 	$L__BB0_77;
	add.s32 	%r343, %r81, -1;
	setp.lt.u32 	%p51, %r343, 3;
	@%p51 bra 	$L__BB0_73;
	add.s32 	%r344, %r436, %r76;
	mul.wide.s32 	%rd73, %r344, 4;
	add.s64 	%rd74, %rd3, %rd73;
	ld.global.f32 	%f223, [%rd74];
	add.s32 	%r345, %r436, %r111;
	mul.wide.s32 	%rd75, %r345, 4;
	add.s64 	%rd76, %rd3, %rd75;
	ld.global.f32 	%f224, [%rd76];
	fma.rn.f32 	%f225, %f223, %f224, %f352;
	ld.global.f32 	%f226, [%rd74+4];
	ld.global.f32 	%f227, [%rd76+4];
	fma.rn.f32 	%f228, %f226, %f227, %f225;
	ld.global.f32 	%f229, [%rd74+8];
	ld.global.f32 	%f230, [%rd76+8];
	fma.rn.f32 	%f231, %f229, %f230, %f228;
	ld.global.f32 	%f232, [%rd74+12];
	ld.global.f32 	%f233, [%rd76+12];
	fma.rn.f32 	%f352, %f232, %f233, %f231;
	add.s32 	%r436, %r436, 4;
$L__BB0_73:
	setp.eq.s32 	%p52, %r84, 0;
	@%p52 bra 	$L__BB0_77;
	setp.eq.s32 	%p53, %r84, 1;
	add.s32 	%r346, %r436, %r76;
	mul.wide.s32 	%rd77, %r346, 4;
	add.s64 	%rd18, %rd3, %rd77;
	ld.global.f32 	%f234, [%rd18];
	add.s32 	%r347, %r436, %r111;
	mul.wide.s32 	%rd78, %r347, 4;
	add.s64 	%rd19, %rd3, %rd78;
	ld.global.f32 	%f235, [%rd19];
	fma.rn.f32 	%f352, %f234, %f235, %f352;
	@%p53 bra 	$L__BB0_77;
	setp.eq.s32 	%p54, %r84, 2;
	ld.global.f32 	%f236, [%rd18+4];
	ld.global.f32 	%f237, [%rd19+4];
	fma.rn.f32 	%f352, %f236, %f237, %f352;
	@%p54 bra 	$L__BB0_77;
	ld.global.f32 	%f238, [%rd18+8];
	ld.global.f32 	%f239, [%rd19+8];
	fma.rn.f32 	%f352, %f238, %f239, %f352;
$L__BB0_77:
	setp.eq.s32 	%p55, %r123, 1;
	mov.b32 	%r439, 0;
	@%p55 bra 	$L__BB0_80;
	mov.b32 	%r438, 0;
$L__BB0_79:
	ld.global.u32 	%r350, [%rd12];
	mul.hi.s32 	%r351, %r350, 1801439851;
	shr.u32 	%r352, %r351, 31;
	shr.s32 	%r353, %r351, 22;
	add.s32 	%r354, %r353, %r352;
	cvt.rn.f32.s32 	%f240, %r354;
	mul.lo.s32 	%r355, %r354, 10000000;
	sub.s32 	%r356, %r350, %r355;
	cvt.rn.f32.s32 	%f241, %r356;
	div.rn.f32 	%f242, %f241, 0f4B189680;
	add.f32 	%f243, %f242, %f240;
	add.s32 	%r357, %r438, %r111;
	mul.wide.s32 	%rd79, %r357, 4;
	add.s64 	%rd80, %rd3, %rd79;
	ld.global.f32 	%f244, [%rd80];
	sub.f32 	%f245, %f352, %f243;
	fma.rn.f32 	%f246, %f245, 0f3BBB989D, 0f3F000000;
	cvt.sat.f32.f32 	%f247, %f246;
	mov.f32 	%f248, 0f4B400001;
	mov.f32 	%f249, 0f437C0000;
	fma.rm.f32 	%f250, %f247, %f249, %f248;
	add.f32 	%f251, %f250, 0fCB40007F;
	neg.f32 	%f252, %f251;
	fma.rn.f32 	%f253, %f245, 0f3FB8AA3B, %f252;
	fma.rn.f32 	%f254, %f245, 0f32A57060, %f253;
	mov.b32 	%r358, %f250;
	shl.b32 	%r359, %r358, 23;
	mov.b32 	%f255, %r359;
	ex2.approx.ftz.f32 	%f256, %f254;
	mul.f32 	%f257, %f256, %f255;
	ld.global.f32 	%f258, [%rd13];
	fma.rn.f32 	%f259, %f243, 0f3BBB989D, 0f3F000000;
	cvt.sat.f32.f32 	%f260, %f259;
	fma.rm.f32 	%f261, %f260, %f249, %f248;
	add.f32 	%f262, %f261, 0fCB40007F;
	neg.f32 	%f263, %f262;
	fma.rn.f32 	%f264, %f243, 0f3FB8AA3B, %f263;
	fma.rn.f32 	%f265, %f243, 0f32A57060, %f264;
	mov.b32 	%r360, %f261;
	shl.b32 	%r361, %r360, 23;
	mov.b32 	%f266, %r361;
	ex2.approx.ftz.f32 	%f267, %f265;
	mul.f32 	%f268, %f267, %f266;
	div.rn.f32 	%f269, %f258, %f268;
	div.rn.f32 	%f270, %f257, %f269;
	mul.f32 	%f271, %f244, %f270;
	add.s32 	%r362, %r438, %r77;
	mul.wide.s32 	%rd81, %r362, 4;
	add.s64 	%rd82, %rd1, %rd81;
	atom.global.add.f32 	%f272, [%rd82], %f271;
	ld.global.u32 	%r363, [%rd12];
	mul.hi.s32 	%r364, %r363, 1801439851;
	shr.u32 	%r365, %r364, 31;
	shr.s32 	%r366, %r364, 22;
	add.s32 	%r367, %r366, %r365;
	cvt.rn.f32.s32 	%f273, %r367;
	mul.lo.s32 	%r368, %r367, 10000000;
	sub.s32 	%r369, %r363, %r368;
	cvt.rn.f32.s32 	%f274, %r369;
	div.rn.f32 	%f275, %f274, 0f4B189680;
	add.f32 	%f276, %f275, %f273;
	ld.global.f32 	%f277, [%rd80+4];
	sub.f32 	%f278, %f352, %f276;
	fma.rn.f32 	%f279, %f278, 0f3BBB989D, 0f3F000000;
	cvt.sat.f32.f32 	%f280, %f279;
	fma.rm.f32 	%f281, %f280, %f249, %f248;
	add.f32 	%f282, %f281, 0fCB40007F;
	neg.f32 	%f283, %f282;
	fma.rn.f32 	%f284, %f278, 0f3FB8AA3B, %f283;
	fma.rn.f32 	%f285, %f278, 0f32A57060, %f284;
	mov.b32 	%r370, %f281;
	shl.b32 	%r371, %r370, 23;
	mov.b32 	%f286, %r371;
	ex2.approx.ftz.f32 	%f287, %f285;
	mul.f32 	%f288, %f287, %f286;
	ld.global.f32 	%f289, [%rd13];
	fma.rn.f32 	%f290, %f276, 0f3BBB989D, 0f3F000000;
	cvt.sat.f32.f32 	%f291, %f290;
	fma.rm.f32 	%f292, %f291, %f249, %f248;
	add.f32 	%f293, %f292, 0fCB40007F;
	neg.f32 	%f294, %f293;
	fma.rn.f32 	%f295, %f276, 0f3FB8AA3B, %f294;
	fma.rn.f32 	%f296, %f276, 0f32A57060, %f295;
	mov.b32 	%r372, %f292;
	shl.b32 	%r373, %r372, 23;
	mov.b32 	%f297, %r373;
	ex2.approx.ftz.f32 	%f298, %f296;
	mul.f32 	%f299, %f298, %f297;
	div.rn.f32 	%f300, %f289, %f299;
	div.rn.f32 	%f301, %f288, %f300;
	mul.f32 	%f302, %f277, %f301;
	atom.global.add.f32 	%f303, [%rd82+4], %f302;
	add.s32 	%r438, %r438, 2;
	setp.ne.s32 	%p56, %r438, %r86;
	mov.u32 	%r439, %r86;
	@%p56 bra 	$L__BB0_79;
$L__BB0_80:
	setp.eq.s32 	%p57, %r85, 0;
	@%p57 bra 	$L__BB0_82;
	ld.global.u32 	%r374, [%rd12];
	mul.hi.s32 	%r375, %r374, 1801439851;
	shr.u32 	%r376, %r375, 31;
	shr.s32 	%r377, %r375, 22;
	add.s32 	%r378, %r377, %r376;
	cvt.rn.f32.s32 	%f304, %r378;
	mul.lo.s32 	%r379, %r378, 10000000;
	sub.s32 	%r380, %r374, %r379;
	cvt.rn.f32.s32 	%f305, %r380;
	div.rn.f32 	%f306, %f305, 0f4B189680;
	add.f32 	%f307, %f306, %f304;
	add.s32 	%r381, %r439, %r111;
	mul.wide.s32 	%rd83, %r381, 4;
	add.s64 	%rd84, %rd3, %rd83;
	ld.global.f32 	%f308, [%rd84];
	sub.f32 	%f309, %f352, %f307;
	fma.rn.f32 	%f310, %f309, 0f3BBB989D, 0f3F000000;
	cvt.sat.f32.f32 	%f311, %f310;
	mov.f32 	%f312, 0f4B400001;
	mov.f32 	%f313, 0f437C0000;
	fma.rm.f32 	%f314, %f311, %f313, %f312;
	add.f32 	%f315, %f314, 0fCB40007F;
	neg.f32 	%f316, %f315;
	fma.rn.f32 	%f317, %f309, 0f3FB8AA3B, %f316;
	fma.rn.f32 	%f318, %f309, 0f32A57060, %f317;
	mov.b32 	%r382, %f314;
	shl.b32 	%r383, %r382, 23;
	mov.b32 	%f319, %r383;
	ex2.approx.ftz.f32 	%f320, %f318;
	mul.f32 	%f321, %f320, %f319;
	ld.global.f32 	%f322, [%rd13];
	fma.rn.f32 	%f323, %f307, 0f3BBB989D, 0f3F000000;
	cvt.sat.f32.f32 	%f324, %f323;
	fma.rm.f32 	%f325, %f324, %f313, %f312;
	add.f32 	%f326, %f325, 0fCB40007F;
	neg.f32 	%f327, %f326;
	fma.rn.f32 	%f328, %f307, 0f3FB8AA3B, %f327;
	fma.rn.f32 	%f329, %f307, 0f32A57060, %f328;
	mov.b32 	%r384, %f325;
	shl.b32 	%r385, %r384, 23;
	mov.b32 	%f330, %r385;
	ex2.approx.ftz.f32 	%f331, %f329;
	mul.f32 	%f332, %f331, %f330;
	div.rn.f32 	%f333, %f322, %f332;
	div.rn.f32 	%f334, %f321, %f333;
	mul.f32 	%f335, %f308, %f334;
	add.s32 	%r386, %r439, %r77;
	mul.wide.s32 	%rd85, %r386, 4;
	add.s64 	%rd86, %rd1, %rd85;
	atom.global.add.f32 	%f336, [%rd86], %f335;
$L__BB0_82:
	add.s32 	%r421, %r421, %r2;
	ld.global.u32 	%r387, [%rd6];
	setp.lt.s32 	%p58, %r421, %r387;
	@%p58 bra 	$L__BB0_50;
$L__BB0_83:
	ret;

}


// ===== COMPILED SASS (sm_100) =====

	.target	sm_100

	.elftype	@"ET_EXEC"


//--------------------- .note.nv.tkinfo           --------------------------
	.section	.note.nv.tkinfo,"",@"SHT_NOTE"
	.sectionflags	@"SHF_NOTE_NV_TKINFO"
	.tkinfo
        /*0018*/ 	.word	0x00000002
        /*0030*/ 	.string	""
        /*0030*/ 	.string	"ptxas"
        /*0030*/ 	.string	"Cuda compilation tools, release 13.0, V13.0.88"
        /*0030*/ 	.string	"Build cuda_13.0.r13.0/compiler.36424714_0"
        /*0030*/ 	.string	"-arch sm_100 -m 64 "



//--------------------- .note.nv.cuinfo           --------------------------
	.section	.note.nv.cuinfo,"",@"SHT_NOTE"
	.sectionflags	@"SHF_NOTE_NV_CUINFO"
        /*0018*/ 	.short	0x0002
        /*001a*/ 	.short	0x0064
        /*001c*/ 	.short	0x0082
	.zero		2


//--------------------- .nv.info                  --------------------------
	.section	.nv.info,"",@"SHT_CUDA_INFO"
	.align	4


	//----- nvinfo : EIATTR_REGCOUNT
	.align		4
        /*0000*/ 	.byte	0x04, 0x2f
        /*0002*/ 	.short	(.L_2 - .L_1)
	.align		4
.L_1:
        /*0004*/ 	.word	index@(_Z15CasualSA_KernalPfiiS_PiS0_iS0_S_S0_S0_ii)
        /*0008*/ 	.word	0x00000028


	//----- nvinfo : EIATTR_FRAME_SIZE
	.align		4
.L_2:
        /*000c*/ 	.byte	0x04, 0x11
        /*000e*/ 	.short	(.L_4 - .L_3)
	.align		4
.L_3:
        /*0010*/ 	.word	index@($__internal_0_$__cuda_sm3x_div_rn_noftz_f32_slowpath)
        /*0014*/ 	.word	0x00000000


	//----- nvinfo : EIATTR_FRAME_SIZE
	.align		4
.L_4:
        /*0018*/ 	.byte	0x04, 0x11
        /*001a*/ 	.short	(.L_6 - .L_5)
	.align		4
.L_5:
        /*001c*/ 	.word	index@(_Z15CasualSA_KernalPfiiS_PiS0_iS0_S_S0_S0_ii)
        /*0020*/ 	.word	0x00000000


	//----- nvinfo : EIATTR_MIN_STACK_SIZE
	.align		4
.L_6:
        /*0024*/ 	.byte	0x04, 0x12
        /*0026*/ 	.short	(.L_8 - .L_7)
	.align		4
.L_7:
        /*0028*/ 	.word	index@(_Z15CasualSA_KernalPfiiS_PiS0_iS0_S_S0_S0_ii)
        /*002c*/ 	.word	0x00000000
.L_8:


//--------------------- .nv.compat                --------------------------
	.section	.nv.compat,"",@"SHT_CUDA_COMPAT_INFO"
	.align	4
        /*0000*/ 	.byte	0x02, 0x09, 0x00, 0x00, 0x02, 0x02, 0x01, 0x00, 0x02, 0x05, 0x05, 0x00, 0x03, 0x07, 0x01, 0x01
        /*0010*/ 	.byte	0x02, 0x03, 0x00, 0x00, 0x02, 0x06, 0x01, 0x00, 0x04, 0x0b, 0x08, 0x00, 0x01, 0x00, 0x00, 0x00
        /*0020*/ 	.byte	0x00, 0x00, 0x00, 0x00


//--------------------- .nv.info._Z15CasualSA_KernalPfiiS_PiS0_iS0_S_S0_S0_ii --------------------------
	.section	.nv.info._Z15CasualSA_KernalPfiiS_PiS0_iS0_S_S0_S0_ii,"",@"SHT_CUDA_INFO"
	.sectionflags	@""
	.align	4


	//----- nvinfo : EIATTR_CUDA_API_VERSION
	.align		4
        /*0000*/ 	.byte	0x04, 0x37
        /*0002*/ 	.short	(.L_10 - .L_9)
.L_9:
        /*0004*/ 	.word	0x00000082


	//----- nvinfo : EIATTR_KPARAM_INFO
	.align		4
.L_10:
        /*0008*/ 	.byte	0x04, 0x17
        /*000a*/ 	.short	(.L_12 - .L_11)
.L_11:
        /*000c*/ 	.word	0x00000000
        /*0010*/ 	.short	0x000c
        /*0012*/ 	.short	0x0054
        /*0014*/ 	.byte	0x00, 0xf0, 0x11, 0x00


	//----- nvinfo : EIATTR_KPARAM_INFO
	.align		4
.L_12:
        /*0018*/ 	.byte	0x04, 0x17
        /*001a*/ 	.short	(.L_14 - .L_13)
.L_13:
        /*001c*/ 	.word	0x00000000
        /*0020*/ 	.short	0x000b
        /*0022*/ 	.short	0x0050
        /*0024*/ 	.byte	0x00, 0xf0, 0x11, 0x00


	//----- nvinfo : EIATTR_KPARAM_INFO
	.align		4
.L_14:
        /*0028*/ 	.byte	0x04, 0x17
        /*002a*/ 	.short	(.L_16 - .L_15)
.L_15:
        /*002c*/ 	.word	0x00000000
        /*0030*/ 	.short	0x000a
        /*0032*/ 	.short	0x0048
        /*0034*/ 	.byte	0x00, 0xf5, 0x21, 0x00


	//----- nvinfo : EIATTR_KPARAM_INFO
	.align		4
.L_16:
        /*0038*/ 	.byte	0x04, 0x17
        /*003a*/ 	.short	(.L_18 - .L_17)
.L_17:
        /*003c*/ 	.word	0x00000000
        /*0040*/ 	.short	0x0009
        /*0042*/ 	.short	0x0040
        /*0044*/ 	.byte	0x00, 0xf5, 0x21, 0x00


	//----- nvinfo : EIATTR_KPARAM_INFO
	.align		4
.L_18:
        /*0048*/ 	.byte	0x04, 0x17
        /*004a*/ 	.short	(.L_20 - .L_19)
.L_19:
        /*004c*/ 	.word	0x00000000
        /*0050*/ 	.short	0x0008
        /*0052*/ 	.short	0x0038
        /*0054*/ 	.byte	0x00, 0xf5, 0x21, 0x00


	//----- nvinfo : EIATTR_KPARAM_INFO
	.align		4
.L_20:
        /*0058*/ 	.byte	0x04, 0x17
        /*005a*/ 	.short	(.L_22 - .L_21)
.L_21:
        /*005c*/ 	.word	0x00000000
        /*0060*/ 	.short	0x0007
        /*0062*/ 	.short	0x0030
        /*0064*/ 	.byte	0x00, 0xf5, 0x21, 0x00


	//----- nvinfo : EIATTR_KPARAM_INFO
	.align		4
.L_22:
        /*0068*/ 	.byte	0x04, 0x17
        /*006a*/ 	.short	(.L_24 - .L_23)
.L_23:
        /*006c*/ 	.word	0x00000000
        /*0070*/ 	.short	0x0006
        /*0072*/ 	.short	0x0028
        /*0074*/ 	.byte	0x00, 0xf0, 0x11, 0x00


	//----- nvinfo : EIATTR_KPARAM_INFO
	.align		4
.L_24:
        /*0078*/ 	.byte	0x04, 0x17
        /*007a*/ 	.short	(.L_26 - .L_25)
.L_25:
        /*007c*/ 	.word	0x00000000
        /*0080*/ 	.short	0x0005
        /*0082*/ 	.short	0x0020
        /*0084*/ 	.byte	0x00, 0xf5, 0x21, 0x00


	//----- nvinfo : EIATTR_KPARAM_INFO
	.align		4
.L_26:
        /*0088*/ 	.byte	0x04, 0x17
        /*008a*/ 	.short	(.L_28 - .L_27)
.L_27:
        /*008c*/ 	.word	0x00000000
        /*0090*/ 	.short	0x0004
        /*0092*/ 	.short	0x0018
        /*0094*/ 	.byte	0x00, 0xf5, 0x21, 0x00


	//----- nvinfo : EIATTR_KPARAM_INFO
	.align		4
.L_28:
        /*0098*/ 	.byte	0x04, 0x17
        /*009a*/ 	.short	(.L_30 - .L_29)
.L_29:
        /*009c*/ 	.word	0x00000000
        /*00a0*/ 	.short	0x0003
        /*00a2*/ 	.short	0x0010
        /*00a4*/ 	.byte	0x00, 0xf5, 0x21, 0x00


	//----- nvinfo : EIATTR_KPARAM_INFO
	.align		4
.L_30:
        /*00a8*/ 	.byte	0x04, 0x17
        /*00aa*/ 	.short	(.L_32 - .L_31)
.L_31:
        /*00ac*/ 	.word	0x00000000
        /*00b0*/ 	.short	0x0002
        /*00b2*/ 	.short	0x000c
        /*00b4*/ 	.byte	0x00, 0xf0, 0x11, 0x00


	//----- nvinfo : EIATTR_KPARAM_INFO
	.align		4
.L_32:
        /*00b8*/ 	.byte	0x04, 0x17
        /*00ba*/ 	.short	(.L_34 - .L_33)
.L_33:
        /*00bc*/ 	.word	0x00000000
        /*00c0*/ 	.short	0x0001
        /*00c2*/ 	.short	0x0008
        /*00c4*/ 	.byte	0x00, 0xf0, 0x11, 0x00


	//----- nvinfo : EIATTR_KPARAM_INFO
	.align		4
.L_34:
        /*00c8*/ 	.byte	0x04, 0x17
        /*00ca*/ 	.short	(.L_36 - .L_35)
.L_35:
        /*00cc*/ 	.word	0x00000000
        /*00d0*/ 	.short	0x0000
        /*00d2*/ 	.short	0x0000
        /*00d4*/ 	.byte	0x00, 0xf5, 0x21, 0x00


	//----- nvinfo : EIATTR_SPARSE_MMA_MASK
	.align		4
.L_36:
        /*00d8*/ 	.byte	0x03, 0x50
        /*00da*/ 	.short	0x0000


	//----- nvinfo : EIATTR_MAXREG_COUNT
	.align		4
        /*00dc*/ 	.byte	0x03, 0x1b
        /*00de*/ 	.short	0x00ff


	//----- nvinfo : EIATTR_NUM_BARRIERS
	.align		4
        /*00e0*/ 	.byte	0x02, 0x4c
        /*00e2*/ 	.byte	0x01
	.zero		1


	//----- nvinfo : EIATTR_MERCURY_ISA_VERSION
	.align		4
        /*00e4*/ 	.byte	0x03, 0x5f
        /*00e6*/ 	.short	0x0101


	//----- nvinfo : EIATTR_INT_WARP_WIDE_INSTR_OFFSETS
	.align		4
        /*00e8*/ 	.byte	0x04, 0x31
        /*00ea*/ 	.short	(.L_38 - .L_37)


	//   ....[0]....
.L_37:
        /*00ec*/ 	.word	0x00000870


	//   ....[1]....
        /*00f0*/ 	.word	0x00000880


	//   ....[2]....
        /*00f4*/ 	.word	0x00001830


	//   ....[3]....
        /*00f8*/ 	.word	0x000018c0


	//----- nvinfo : EIATTR_VRC_CTA_INIT_COUNT
	.align		4
.L_38:
        /*00fc*/ 	.byte	0x02, 0x4a
	.zero		1
	.zero		1


	//----- nvinfo : EIATTR_EXIT_INSTR_OFFSETS
	.align		4
        /*0100*/ 	.byte	0x04, 0x1c
        /*0102*/ 	.short	(.L_40 - .L_39)


	//   ....[0]....
.L_39:
        /*0104*/ 	.word	0x00000210


	//   ....[1]....
        /*0108*/ 	.word	0x000019b0


	//   ....[2]....
        /*010c*/ 	.word	0x000019e0


	//   ....[3]....
        /*0110*/ 	.word	0x000038b0


	//----- nvinfo : EIATTR_CRS_STACK_SIZE
	.align		4
.L_40:
        /*0114*/ 	.byte	0x04, 0x1e
        /*0116*/ 	.short	(.L_42 - .L_41)
.L_41:
        /*0118*/ 	.word	0x00000000


	//----- nvinfo : EIATTR_CBANK_PARAM_SIZE
	.align		4
.L_42:
        /*011c*/ 	.byte	0x03, 0x19
        /*011e*/ 	.short	0x0058


	//----- nvinfo : EIATTR_PARAM_CBANK
	.align		4
        /*0120*/ 	.byte	0x04, 0x0a
        /*0122*/ 	.short	(.L_44 - .L_43)
	.align		4
.L_43:
        /*0124*/ 	.word	index@(.nv.constant0._Z15CasualSA_KernalPfiiS_PiS0_iS0_S_S0_S0_ii)
        /*0128*/ 	.short	0x0380
        /*012a*/ 	.short	0x0058


	//----- nvinfo : EIATTR_SW_WAR
	.align		4
.L_44:
        /*012c*/ 	.byte	0x04, 0x36
        /*012e*/ 	.short	(.L_46 - .L_45)
.L_45:
        /*0130*/ 	.word	0x00000008
.L_46:


//--------------------- .nv.callgraph             --------------------------
	.section	.nv.callgraph,"",@"SHT_CUDA_CALLGRAPH"
	.align	4
	.sectionentsize	8
	.align		4
        /*0000*/ 	.word	0x00000000
	.align		4
        /*0004*/ 	.word	0xffffffff
	.align		4
        /*0008*/ 	.word	0x00000000
	.align		4
        /*000c*/ 	.word	0xfffffffe
	.align		4
        /*0010*/ 	.word	0x00000000
	.align		4
        /*0014*/ 	.word	0xfffffffd
	.align		4
        /*0018*/ 	.word	0x00000000
	.align		4
        /*001c*/ 	.word	0xfffffffc


//--------------------- .nv.constant4             --------------------------
	.section	.nv.constant4,"a",@progbits
	.align	8
	.align		8
.nv.constant4:
        /*0000*/ 	.dword	wait_num


//--------------------- .text._Z15CasualSA_KernalPfiiS_PiS0_iS0_S_S0_S0_ii --------------------------
	.section	.text._Z15CasualSA_KernalPfiiS_PiS0_iS0_S_S0_S0_ii,"ax",@progbits
	.align	128
        .global         _Z15CasualSA_KernalPfiiS_PiS0_iS0_S_S0_S0_ii
        .type           _Z15CasualSA_KernalPfiiS_PiS0_iS0_S_S0_S0_ii,@function
        .size           _Z15CasualSA_KernalPfiiS_PiS0_iS0_S_S0_S0_ii,(.L_x_61 - _Z15CasualSA_KernalPfiiS_PiS0_iS0_S_S0_S0_ii)
        .other          _Z15CasualSA_KernalPfiiS_PiS0_iS0_S_S0_S0_ii,@"STO_CUDA_ENTRY STV_DEFAULT"
_Z15CasualSA_KernalPfiiS_PiS0_iS0_S_S0_S0_ii:
.text._Z15CasualSA_KernalPfiiS_PiS0_iS0_S_S0_S0_ii:
[----:B------:R-:W-:Y:S08]  /*0000*/  LDC R1, c[0x0][0x37c] ;  /* 0x0000df00ff017b82 */ /* 0x000ff00000000800 */
[----:B------:R-:W0:Y:S01]  /*0010*/  LDC R6, c[0x0][0x3d4] ;  /* 0x0000f500ff067b82 */ /* 0x000e220000000800 */
[----:B------:R-:W1:Y:S01]  /*0020*/  S2R R23, SR_CTAID.X ;  /* 0x0000000000177919 */ /* 0x000e620000002500 */
[----:B------:R-:W2:Y:S01]  /*0030*/  LDCU.64 UR6, c[0x0][0x358] ;  /* 0x00006b00ff0677ac */ /* 0x000ea20008000a00 */
[----:B0-----:R-:W-:-:S04]  /*0040*/  IABS R5, R6 ;  /* 0x0000000600057213 */ /* 0x001fc80000000000 */
[----:B------:R-:W0:Y:S08]  /*0050*/  I2F.RP R0, R5 ;  /* 0x0000000500007306 */ /* 0x000e300000209400 */
[----:B0-----:R-:W0:Y:S02]  /*0060*/  MUFU.RCP R0, R0 ;  /* 0x0000000000007308 */ /* 0x001e240000001000 */
[----:B0-----:R-:W-:-:S06]  /*0070*/  IADD3 R2, PT, PT, R0, 0xffffffe, RZ ;  /* 0x0ffffffe00027810 */ /* 0x001fcc0007ffe0ff */
[----:B------:R0:W3:Y:S02]  /*0080*/  F2I.FTZ.U32.TRUNC.NTZ R3, R2 ;  /* 0x0000000200037305 */ /* 0x0000e4000021f000 */
[----:B0-----:R-:W-:Y:S01]  /*0090*/  IMAD.MOV.U32 R2, RZ, RZ, RZ ;  /* 0x000000ffff027224 */ /* 0x001fe200078e00ff */
[----:B---3--:R-:W-:-:S05]  /*00a0*/  IADD3 R4, PT, PT, RZ, -R3, RZ ;  /* 0x80000003ff047210 */ /* 0x008fca0007ffe0ff */
[----:B------:R-:W-:Y:S01]  /*00b0*/  IMAD R7, R4, R5, RZ ;  /* 0x0000000504077224 */ /* 0x000fe200078e02ff */
[----:B-1----:R-:W-:-:S03]  /*00c0*/  IABS R4, R23 ;  /* 0x0000001700047213 */ /* 0x002fc60000000000 */
[----:B------:R-:W-:-:S06]  /*00d0*/  IMAD.HI.U32 R3, R3, R7, R2 ;  /* 0x0000000703037227 */ /* 0x000fcc00078e0002 */
[----:B------:R-:W-:Y:S02]  /*00e0*/  IMAD.HI.U32 R25, R3, R4, RZ ;  /* 0x0000000403197227 */ /* 0x000fe400078e00ff */
[----:B------:R-:W0:Y:S03]  /*00f0*/  LDC.64 R2, c[0x0][0x3a0] ;  /* 0x0000e800ff027b82 */ /* 0x000e260000000a00 */
[----:B------:R-:W-:-:S05]  /*0100*/  IADD3 R0, PT, PT, -R25, RZ, RZ ;  /* 0x000000ff19007210 */ /* 0x000fca0007ffe1ff */
[----:B------:R-:W-:-:S05]  /*0110*/  IMAD R0, R5, R0, R4 ;  /* 0x0000000005007224 */ /* 0x000fca00078e0204 */
[----:B------:R-:W-:-:S13]  /*0120*/  ISETP.GT.U32.AND P2, PT, R5, R0, PT ;  /* 0x000000000500720c */ /* 0x000fda0003f44070 */
[-C--:B------:R-:W-:Y:S01]  /*0130*/  @!P2 IADD3 R0, PT, PT, R0, -R5.reuse, RZ ;  /* 0x800000050000a210 */ /* 0x080fe20007ffe0ff */
[----:B------:R-:W-:Y:S01]  /*0140*/  @!P2 VIADD R25, R25, 0x1 ;  /* 0x000000011919a836 */ /* 0x000fe20000000000 */
[----:B------:R-:W-:Y:S02]  /*0150*/  ISETP.NE.AND P2, PT, R6, RZ, PT ;  /* 0x000000ff0600720c */ /* 0x000fe40003f45270 */
[----:B------:R-:W-:Y:S02]  /*0160*/  ISETP.GE.U32.AND P0, PT, R0, R5, PT ;  /* 0x000000050000720c */ /* 0x000fe40003f06070 */
[----:B------:R-:W-:-:S04]  /*0170*/  LOP3.LUT R0, R23, R6, RZ, 0x3c, !PT ;  /* 0x0000000617007212 */ /* 0x000fc800078e3cff */
[----:B------:R-:W-:-:S07]  /*0180*/  ISETP.GE.AND P1, PT, R0, RZ, PT ;  /* 0x000000ff0000720c */ /* 0x000fce0003f26270 */
[----:B------:R-:W-:-:S06]  /*0190*/  @P0 IADD3 R25, PT, PT, R25, 0x1, RZ ;  /* 0x0000000119190810 */ /* 0x000fcc0007ffe0ff */
[----:B------:R-:W-:Y:S02]  /*01a0*/  @!P1 IADD3 R25, PT, PT, -R25, RZ, RZ ;  /* 0x000000ff19199210 */ /* 0x000fe40007ffe1ff */
[----:B------:R-:W-:-:S05]  /*01b0*/  @!P2 LOP3.LUT R25, RZ, R6, RZ, 0x33, !PT ;  /* 0x00000006ff19a212 */ /* 0x000fca00078e33ff */
[----:B0-----:R-:W-:-:S05]  /*01c0*/  IMAD.WIDE R4, R25, 0x4, R2 ;  /* 0x0000000419047825 */ /* 0x001fca00078e0202 */
[----:B--2---:R-:W2:Y:S01]  /*01d0*/  LDG.E R9, desc[UR6][R4.64] ;  /* 0x0000000604097981 */ /* 0x004ea2000c1e1900 */
[----:B------:R-:W-:-:S04]  /*01e0*/  IMAD.MOV R0, RZ, RZ, -R25 ;  /* 0x000000ffff007224 */ /* 0x000fc800078e0a19 */
[----:B------:R-:W-:-:S05]  /*01f0*/  IMAD R23, R6, R0, R23 ;  /* 0x0000000006177224 */ /* 0x000fca00078e0217 */
[----:B--2---:R-:W-:-:S13]  /*0200*/  ISETP.GE.AND P0, PT, R23, R9, PT ;  /* 0x000000091700720c */ /* 0x004fda0003f06270 */
[----:B------:R-:W-:Y:S05]  /*0210*/  @P0 EXIT ;  /* 0x000000000000094d */ /* 0x000fea0003800000 */
[----:B------:R-:W0:Y:S01]  /*0220*/  S2R R24, SR_TID.X ;  /* 0x0000000000187919 */ /* 0x000e220000002100 */
[----:B------:R-:W-:Y:S01]  /*0230*/  ISETP.GE.AND P0, PT, R25, 0x1, PT ;  /* 0x000000011900780c */ /* 0x000fe20003f06270 */
[----:B------:R-:W1:-:S12]  /*0240*/  LDCU UR8, c[0x0][0x360] ;  /* 0x00006c00ff0877ac */ /* 0x000e580008000800 */
[----:B------:R-:W-:Y:S05]  /*0250*/  @!P0 BRA `(.L_x_0) ;  /* 0x0000000400308947 */ /* 0x000fea0003800000 */
[C---:B------:R-:W-:Y:S01]  /*0260*/  ISETP.GE.U32.AND P0, PT, R25.reuse, 0x10, PT ;  /* 0x000000101900780c */ /* 0x040fe20003f06070 */
[----:B------:R-:W-:Y:S01]  /*0270*/  HFMA2 R11, -RZ, RZ, 0, 0 ;  /* 0x00000000ff0b7431 */ /* 0x000fe200000001ff */
[----:B------:R-:W-:-:S04]  /*0280*/  LOP3.LUT R28, R25, 0xf, RZ, 0xc0, !PT ;  /* 0x0000000f191c7812 */ /* 0x000fc800078ec0ff */
[----:B------:R-:W-:-:S07]  /*0290*/  ISETP.NE.AND P1, PT, R28, RZ, PT ;  /* 0x000000ff1c00720c */ /* 0x000fce0003f25270 */
[----:B------:R-:W-:Y:S06]  /*02a0*/  @!P0 BRA `(.L_x_1) ;  /* 0x0000000000788947 */ /* 0x000fec0003800000 */
[----:B------:R-:W-:Y:S02]  /*02b0*/  LOP3.LUT R11, R25, 0x7ffffff0, RZ, 0xc0, !PT ;  /* 0x7ffffff0190b7812 */ /* 0x000fe400078ec0ff */
[----:B------:R-:W-:-:S07]  /*02c0*/  MOV R0, RZ ;  /* 0x000000ff00007202 */ /* 0x000fce0000000f00 */
.L_x_2:
[----:B------:R-:W-:-:S05]  /*02d0*/  IMAD.WIDE.U32 R6, R0, 0x4, R2 ;  /* 0x0000000400067825 */ /* 0x000fca00078e0002 */
[----:B------:R-:W2:Y:S04]  /*02e0*/  LDG.E R8, desc[UR6][R6.64] ;  /* 0x0000000606087981 */ /* 0x000ea8000c1e1900 */
[----:B------:R-:W2:Y:S04]  /*02f0*/  LDG.E R10, desc[UR6][R6.64+0x4] ;  /* 0x00000406060a7981 */ /* 0x000ea8000c1e1900 */
[----:B------:R-:W3:Y:S04]  /*0300*/  LDG.E R13, desc[UR6][R6.64+0x8] ;  /* 0x00000806060d7981 */ /* 0x000ee8000c1e1900 */
[----:B------:R-:W3:Y:S04]  /*0310*/  LDG.E R12, desc[UR6][R6.64+0xc] ;  /* 0x00000c06060c7981 */ /* 0x000ee8000c1e1900 */
[----:B------:R-:W4:Y:S04]  /*0320*/  LDG.E R15, desc[UR6][R6.64+0x10] ;  /* 0x00001006060f7981 */ /* 0x000f28000c1e1900 */
[----:B------:R-:W4:Y:S04]  /*0330*/  LDG.E R14, desc[UR6][R6.64+0x14] ;  /* 0x00001406060e7981 */ /* 0x000f28000c1e1900 */
[----:B------:R-:W5:Y:S04]  /*0340*/  LDG.E R17, desc[UR6][R6.64+0x18] ;  /* 0x0000180606117981 */ /* 0x000f68000c1e1900 */
        /* <DEDUP_REMOVED lines=8> */
[----:B------:R-:W5:Y:S01]  /*03d0*/  LDG.E R26, desc[UR6][R6.64+0x3c] ;  /* 0x00003c06061a7981 */ /* 0x000f62000c1e1900 */
[----:B------:R-:W-:-:S05]  /*03e0*/  VIADD R0, R0, 0x10 ;  /* 0x0000001000007836 */ /* 0x000fca0000000000 */
[----:B------:R-:W-:Y:S02]  /*03f0*/  ISETP.NE.AND P0, PT, R0, R11, PT ;  /* 0x0000000b0000720c */ /* 0x000fe40003f05270 */
[----:B--2---:R-:W-:-:S04]  /*0400*/  IADD3 R8, PT, PT, R10, R8, R23 ;  /* 0x000000080a087210 */ /* 0x004fc80007ffe017 */
[----:B---3--:R-:W-:-:S04]  /*0410*/  IADD3 R8, PT, PT, R12, R13, R8 ;  /* 0x0000000d0c087210 */ /* 0x008fc80007ffe008 */
[----:B----4-:R-:W-:-:S04]  /*0420*/  IADD3 R8, PT, PT, R14, R15, R8 ;  /* 0x0000000f0e087210 */ /* 0x010fc80007ffe008 */
[----:B-----5:R-:W-:-:S04]  /*0430*/  IADD3 R8, PT, PT, R16, R17, R8 ;  /* 0x0000001110087210 */ /* 0x020fc80007ffe008 */
[----:B------:R-:W-:-:S04]  /*0440*/  IADD3 R8, PT, PT, R18, R19, R8 ;  /* 0x0000001312087210 */ /* 0x000fc80007ffe008 */
[----:B------:R-:W-:-:S04]  /*0450*/  IADD3 R8, PT, PT, R20, R21, R8 ;  /* 0x0000001514087210 */ /* 0x000fc80007ffe008 */
[----:B------:R-:W-:-:S04]  /*0460*/  IADD3 R8, PT, PT, R22, R27, R8 ;  /* 0x0000001b16087210 */ /* 0x000fc80007ffe008 */
[----:B------:R-:W-:Y:S01]  /*0470*/  IADD3 R23, PT, PT, R26, R29, R8 ;  /* 0x0000001d1a177210 */ /* 0x000fe20007ffe008 */
[----:B------:R-:W-:Y:S06]  /*0480*/  @P0 BRA `(.L_x_2) ;  /* 0xfffffffc00900947 */ /* 0x000fec000383ffff */
.L_x_1:
[----:B------:R-:W-:Y:S05]  /*0490*/  @!P1 BRA `(.L_x_0) ;  /* 0x0000000000a09947 */ /* 0x000fea0003800000 */
[----:B------:R-:W-:Y:S02]  /*04a0*/  ISETP.GE.U32.AND P0, PT, R28, 0x8, PT ;  /* 0x000000081c00780c */ /* 0x000fe40003f06070 */
[----:B------:R-:W-:-:S04]  /*04b0*/  LOP3.LUT R16, R25, 0x7, RZ, 0xc0, !PT ;  /* 0x0000000719107812 */ /* 0x000fc800078ec0ff */
[----:B------:R-:W-:-:S07]  /*04c0*/  ISETP.NE.AND P1, PT, R16, RZ, PT ;  /* 0x000000ff1000720c */ /* 0x000fce0003f25270 */
[----:B------:R-:W-:Y:S06]  /*04d0*/  @!P0 BRA `(.L_x_3) ;  /* 0x0000000000388947 */ /* 0x000fec0003800000 */
        /* <DEDUP_REMOVED lines=8> */
[----:B------:R-:W5:Y:S01]  /*0560*/  LDG.E R14, desc[UR6][R6.64+0x1c] ;  /* 0x00001c06060e7981 */ /* 0x000f62000c1e1900 */
[----:B------:R-:W-:-:S02]  /*0570*/  IADD3 R11, PT, PT, R11, 0x8, RZ ;  /* 0x000000080b0b7810 */ /* 0x000fc40007ffe0ff */
[----:B--2---:R-:W-:-:S04]  /*0580*/  IADD3 R0, PT, PT, R8, R0, R23 ;  /* 0x0000000008007210 */ /* 0x004fc80007ffe017 */
[----:B---3--:R-:W-:-:S04]  /*0590*/  IADD3 R0, PT, PT, R10, R13, R0 ;  /* 0x0000000d0a007210 */ /* 0x008fc80007ffe000 */
[----:B----4-:R-:W-:-:S04]  /*05a0*/  IADD3 R0, PT, PT, R12, R15, R0 ;  /* 0x0000000f0c007210 */ /* 0x010fc80007ffe000 */
[----:B-----5:R-:W-:-:S07]  /*05b0*/  IADD3 R23, PT, PT, R14, R17, R0 ;  /* 0x000000110e177210 */ /* 0x020fce0007ffe000 */
.L_x_3:
        /* <DEDUP_REMOVED lines=9> */
[----:B------:R-:W3:Y:S01]  /*0650*/  LDG.E R10, desc[UR6][R6.64+0xc] ;  /* 0x00000c06060a7981 */ /* 0x000ee2000c1e1900 */
[----:B------:R-:W-:-:S02]  /*0660*/  IADD3 R11, PT, PT, R11, 0x4, RZ ;  /* 0x000000040b0b7810 */ /* 0x000fc40007ffe0ff */
[----:B--2---:R-:W-:-:S04]  /*0670*/  IADD3 R0, PT, PT, R8, R0, R23 ;  /* 0x0000000008007210 */ /* 0x004fc80007ffe017 */
[----:B---3--:R-:W-:-:S07]  /*0680*/  IADD3 R23, PT, PT, R10, R13, R0 ;  /* 0x0000000d0a177210 */ /* 0x008fce0007ffe000 */
.L_x_4:
[----:B------:R-:W-:Y:S05]  /*0690*/  @!P1 BRA `(.L_x_0) ;  /* 0x0000000000209947 */ /* 0x000fea0003800000 */
[----:B------:R-:W-:-:S05]  /*06a0*/  UMOV UR4, URZ ;  /* 0x000000ff00047c82 */ /* 0x000fca0008000000 */
.L_x_5:
[----:B------:R-:W-:-:S06]  /*06b0*/  IMAD.WIDE.U32 R6, R11, 0x4, R2 ;  /* 0x000000040b067825 */ /* 0x000fcc00078e0002 */
[----:B------:R-:W2:Y:S01]  /*06c0*/  LDG.E R6, desc[UR6][R6.64] ;  /* 0x0000000606067981 */ /* 0x000ea2000c1e1900 */
[----:B------:R-:W-:Y:S01]  /*06d0*/  UIADD3 UR4, UPT, UPT, UR4, 0x1, URZ ;  /* 0x0000000104047890 */ /* 0x000fe2000fffe0ff */
[----:B------:R-:W-:-:S05]  /*06e0*/  VIADD R11, R11, 0x1 ;  /* 0x000000010b0b7836 */ /* 0x000fca0000000000 */
[----:B------:R-:W-:Y:S02]  /*06f0*/  ISETP.NE.AND P0, PT, R12, UR4, PT ;  /* 0x000000040c007c0c */ /* 0x000fe4000bf05270 */
[----:B--2---:R-:W-:-:S11]  /*0700*/  IADD3 R23, PT, PT, R6, R23, RZ ;  /* 0x0000001706177210 */ /* 0x004fd60007ffe0ff */
[----:B------:R-:W-:Y:S05]  /*0710*/  @P0 BRA `(.L_x_5) ;  /* 0xfffffffc00e40947 */ /* 0x000fea000383ffff */
.L_x_0:
[----:B0-----:R-:W-:-:S13]  /*0720*/  ISETP.GE.U32.AND P0, PT, R24, R9, PT ;  /* 0x000000091800720c */ /* 0x001fda0003f06070 */
[----:B------:R-:W-:Y:S05]  /*0730*/  @P0 BRA `(.L_x_6) ;  /* 0x00000010008c0947 */ /* 0x000fea0003800000 */
[----:B------:R-:W0:Y:S08]  /*0740*/  LDC R13, c[0x0][0x38c] ;  /* 0x0000e300ff0d7b82 */ /* 0x000e300000000800 */
[----:B------:R-:W2:Y:S08]  /*0750*/  LDC.64 R2, c[0x0][0x3c0] ;  /* 0x0000f000ff027b82 */ /* 0x000eb00000000a00 */
[----:B------:R-:W3:Y:S01]  /*0760*/  LDC.64 R6, c[0x0][0x3b8] ;  /* 0x0000ee00ff067b82 */ /* 0x000ee20000000a00 */
[----:B0-----:R-:W-:Y:S01]  /*0770*/  ISETP.GT.AND P0, PT, R13, RZ, PT ;  /* 0x000000ff0d00720c */ /* 0x001fe20003f04270 */
[----:B--2---:R-:W-:-:S04]  /*0780*/  IMAD.WIDE R2, R23, 0x4, R2 ;  /* 0x0000000417027825 */ /* 0x004fc800078e0202 */
[----:B---3--:R-:W-:-:S08]  /*0790*/  IMAD.WIDE R6, R23, 0x4, R6 ;  /* 0x0000000417067825 */ /* 0x008fd000078e0206 */
[----:B------:R-:W-:Y:S05]  /*07a0*/  @P0 BRA `(.L_x_7) ;  /* 0x0000000000600947 */ /* 0x000fea0003800000 */
[----:B------:R-:W-:Y:S02]  /*07b0*/  HFMA2 R0, -RZ, RZ, 1.75, 0 ;  /* 0x3f000000ff007431 */ /* 0x000fe400000001ff */
[----:B------:R-:W-:Y:S01]  /*07c0*/  IMAD.MOV.U32 R9, RZ, RZ, 0x437c0000 ;  /* 0x437c0000ff097424 */ /* 0x000fe200078e00ff */
[----:B------:R-:W-:-:S03]  /*07d0*/  MOV R10, R24 ;  /* 0x00000018000a7202 */ /* 0x000fc60000000f00 */
[----:B------:R-:W-:-:S04]  /*07e0*/  FFMA.RM R0, R0, R9, 12582913 ;  /* 0x4b40000100007423 */ /* 0x000fc80000004009 */
[C---:B------:R-:W-:Y:S01]  /*07f0*/  FADD R8, R0.reuse, -12583039 ;  /* 0xcb40007f00087421 */ /* 0x040fe20000000000 */
[----:B------:R-:W-:-:S03]  /*0800*/  SHF.L.U32 R0, R0, 0x17, RZ ;  /* 0x0000001700007819 */ /* 0x000fc600000006ff */
[----:B------:R-:W-:-:S04]  /*0810*/  FADD R8, RZ, -R8 ;  /* 0x80000008ff087221 */ /* 0x000fc80000000000 */
[----:B------:R-:W-:-:S04]  /*0820*/  FADD R8, RZ, R8 ;  /* 0x00000008ff087221 */ /* 0x000fc80000000000 */
[----:B------:R-:W0:Y:S02]  /*0830*/  MUFU.EX2 R9, R8 ;  /* 0x0000000800097308 */ /* 0x000e240000000800 */
[----:B0-----:R-:W-:-:S07]  /*0840*/  FMUL R9, R0, R9 ;  /* 0x0000000900097220 */ /* 0x001fce0000400000 */
.L_x_8:
[----:B------:R-:W0:Y:S01]  /*0850*/  S2R R0, SR_LANEID ;  /* 0x0000000000007919 */ /* 0x000e220000000000 */
[----:B------:R-:W-:Y:S05]  /*0860*/  YIELD ;  /* 0x0000000000007946 */ /* 0x000fea0003800000 */
[----:B------:R-:W-:Y:S01]  /*0870*/  VOTEU.ANY UR4, UPT, PT ;  /* 0x0000000000047886 */ /* 0x000fe200038e0100 */
[----:B------:R-:W-:Y:S01]  /*0880*/  CREDUX.MAX.S32 UR5, RZ ;  /* 0x00000000ff0572cc */ /* 0x000fe20000000200 */
[----:B------:R-:W-:-:S12]  /*0890*/  UFLO.U32 UR4, UR4 ;  /* 0x00000004000472bd */ /* 0x000fd800080e0000 */
[----:B------:R-:W-:Y:S01]  /*08a0*/  IMAD.U32 R13, RZ, RZ, UR5 ;  /* 0x00000005ff0d7e24 */ /* 0x000fe2000f8e00ff */
[----:B0-----:R-:W-:-:S13]  /*08b0*/  ISETP.EQ.U32.AND P0, PT, R0, UR4, PT ;  /* 0x0000000400007c0c */ /* 0x001fda000bf02070 */
[----:B------:R0:W-:Y:S04]  /*08c0*/  @P0 REDG.E.MAX.S32.STRONG.GPU desc[UR6][R2.64], R13 ;  /* 0x0000000d0200098e */ /* 0x0001e8000d12e306 */
[----:B------:R0:W-:Y:S04]  /*08d0*/  REDG.E.ADD.F32.FTZ.RN.STRONG.GPU desc[UR6][R6.64], R9 ;  /* 0x00000009060079a6 */ /* 0x0001e8000c12f306 */
[----:B------:R-:W2:Y:S01]  /*08e0*/  LDG.E R11, desc[UR6][R4.64] ;  /* 0x00000006040b7981 */ /* 0x000ea2000c1e1900 */
[----:B-1----:R-:W-:-:S04]  /*08f0*/  IADD3 R10, PT, PT, R10, UR8, RZ ;  /* 0x000000080a0a7c10 */ /* 0x002fc8000fffe0ff */
[----:B--2---:R-:W-:-:S13]  /*0900*/  ISETP.GE.AND P0, PT, R10, R11, PT ;  /* 0x0000000b0a00720c */ /* 0x004fda0003f06270 */
[----:B0-----:R-:W-:Y:S05]  /*0910*/  @!P0 BRA `(.L_x_8) ;  /* 0xfffffffc00cc8947 */ /* 0x001fea000383ffff */
[----:B------:R-:W-:Y:S05]  /*0920*/  BRA `(.L_x_6) ;  /* 0x0000001000107947 */ /* 0x000fea0003800000 */
.L_x_7:
[C---:B------:R-:W-:Y:S02]  /*0930*/  LOP3.LUT R30, R13.reuse, 0xf, RZ, 0xc0, !PT ;  /* 0x0000000f0d1e7812 */ /* 0x040fe400078ec0ff */
[C---:B------:R-:W-:Y:S02]  /*0940*/  LOP3.LUT R29, R13.reuse, 0x7, RZ, 0xc0, !PT ;  /* 0x000000070d1d7812 */ /* 0x040fe400078ec0ff */
[C---:B------:R-:W-:Y:S02]  /*0950*/  LOP3.LUT R14, R13.reuse, 0x7ffffff0, RZ, 0xc0, !PT ;  /* 0x7ffffff00d0e7812 */ /* 0x040fe400078ec0ff */
[----:B------:R-:W-:Y:S02]  /*0960*/  LOP3.LUT R13, R13, 0x3, RZ, 0xc0, !PT ;  /* 0x000000030d0d7812 */ /* 0x000fe400078ec0ff */
[C---:B------:R-:W-:Y:S02]  /*0970*/  LOP3.LUT R28, R25.reuse, 0xf, RZ, 0xc0, !PT ;  /* 0x0000000f191c7812 */ /* 0x040fe400078ec0ff */
[----:B------:R-:W-:-:S02]  /*0980*/  LOP3.LUT R26, R25, 0x7, RZ, 0xc0, !PT ;  /* 0x00000007191a7812 */ /* 0x000fc400078ec0ff */
[----:B------:R-:W-:-:S07]  /*0990*/  MOV R12, R24 ;  /* 0x00000018000c7202 */ /* 0x000fce0000000f00 */
.L_x_19:
[----:B------:R-:W-:Y:S01]  /*09a0*/  ISETP.GE.AND P0, PT, R25, 0x1, PT ;  /* 0x000000011900780c */ /* 0x000fe20003f06270 */
[----:B------:R-:W-:Y:S05]  /*09b0*/  YIELD ;  /* 0x0000000000007946 */ /* 0x000fea0003800000 */
[----:B------:R-:W-:-:S07]  /*09c0*/  IMAD.MOV.U32 R0, RZ, RZ, R12 ;  /* 0x000000ffff007224 */ /* 0x000fce00078e000c */
[----:B------:R-:W-:Y:S05]  /*09d0*/  @!P0 BRA `(.L_x_9) ;  /* 0x0000000400508947 */ /* 0x000fea0003800000 */
[----:B------:R-:W-:Y:S01]  /*09e0*/  ISETP.GE.U32.AND P0, PT, R25, 0x10, PT ;  /* 0x000000101900780c */ /* 0x000fe20003f06070 */
[----:B------:R-:W-:Y:S01]  /*09f0*/  HFMA2 R10, -RZ, RZ, 0, 0 ;  /* 0x00000000ff0a7431 */ /* 0x000fe200000001ff */
[----:B------:R-:W-:-:S11]  /*0a00*/  MOV R0, R12 ;  /* 0x0000000c00007202 */ /* 0x000fd60000000f00 */
[----:B------:R-:W-:Y:S05]  /*0a10*/  @!P0 BRA `(.L_x_10) ;  /* 0x0000000000848947 */ /* 0x000fea0003800000 */
[----:B------:R-:W-:Y:S01]  /*0a20*/  IMAD.MOV.U32 R10, RZ, RZ, RZ ;  /* 0x000000ffff0a7224 */ /* 0x000fe200078e00ff */
[----:B------:R-:W-:-:S07]  /*0a30*/  MOV R0, R12 ;  /* 0x0000000c00007202 */ /* 0x000fce0000000f00 */
.L_x_11:
[----:B------:R-:W0:Y:S02]  /*0a40*/  LDC.64 R8, c[0x0][0x3a0] ;  /* 0x0000e800ff087b82 */ /* 0x000e240000000a00 */
[----:B0-----:R-:W-:-:S05]  /*0a50*/  IMAD.WIDE.U32 R8, R10, 0x4, R8 ;  /* 0x000000040a087825 */ /* 0x001fca00078e0008 */
        /* <DEDUP_REMOVED lines=12> */
[----:B------:R-:W5:Y:S01]  /*0b20*/  LDG.E R32, desc[UR6][R8.64+0x30] ;  /* 0x0000300608207981 */ /* 0x000f62000c1e1900 */
[----:B--2---:R-:W-:-:S03]  /*0b30*/  IADD3 R31, PT, PT, R27, R21, R0 ;  /* 0x000000151b1f7210 */ /* 0x004fc60007ffe000 */
[----:B------:R-:W2:Y:S04]  /*0b40*/  LDG.E R21, desc[UR6][R8.64+0x34] ;  /* 0x0000340608157981 */ /* 0x000ea8000c1e1900 */
[----:B------:R-:W2:Y:S04]  /*0b50*/  LDG.E R0, desc[UR6][R8.64+0x38] ;  /* 0x0000380608007981 */ /* 0x000ea8000c1e1900 */
[----:B------:R-:W2:Y:S01]  /*0b60*/  LDG.E R27, desc[UR6][R8.64+0x3c] ;  /* 0x00003c06081b7981 */ /* 0x000ea2000c1e1900 */
[----:B---3--:R-:W-:-:S04]  /*0b70*/  IADD3 R31, PT, PT, R33, R34, R31 ;  /* 0x00000022211f7210 */ /* 0x008fc80007ffe01f */
[----:B----4-:R-:W-:Y:S02]  /*0b80*/  IADD3 R19, PT, PT, R19, R22, R31 ;  /* 0x0000001613137210 */ /* 0x010fe40007ffe01f */
[----:B------:R-:W-:Y:S02]  /*0b90*/  IADD3 R10, PT, PT, R10, 0x10, RZ ;  /* 0x000000100a0a7810 */ /* 0x000fe40007ffe0ff */
[----:B-----5:R-:W-:-:S04]  /*0ba0*/  IADD3 R17, PT, PT, R17, R20, R19 ;  /* 0x0000001411117210 */ /* 0x020fc80007ffe013 */
[----:B------:R-:W-:Y:S02]  /*0bb0*/  IADD3 R15, PT, PT, R15, R18, R17 ;  /* 0x000000120f0f7210 */ /* 0x000fe40007ffe011 */
[----:B------:R-:W-:-:S04]  /*0bc0*/  LOP3.LUT R17, R25, 0x7ffffff0, RZ, 0xc0, !PT ;  /* 0x7ffffff019117812 */ /* 0x000fc800078ec0ff */
[----:B------:R-:W-:Y:S02]  /*0bd0*/  ISETP.NE.AND P0, PT, R10, R17, PT ;  /* 0x000000110a00720c */ /* 0x000fe40003f05270 */
[----:B------:R-:W-:-:S04]  /*0be0*/  IADD3 R11, PT, PT, R16, R11, R15 ;  /* 0x0000000b100b7210 */ /* 0x000fc80007ffe00f */
[----:B--2---:R-:W-:-:S04]  /*0bf0*/  IADD3 R11, PT, PT, R21, R32, R11 ;  /* 0x00000020150b7210 */ /* 0x004fc80007ffe00b */
[----:B------:R-:W-:-:S03]  /*0c00*/  IADD3 R0, PT, PT, R27, R0, R11 ;  /* 0x000000001b007210 */ /* 0x000fc60007ffe00b */
[----:B------:R-:W-:Y:S05]  /*0c10*/  @P0 BRA `(.L_x_11) ;  /* 0xfffffffc00880947 */ /* 0x000fea000383ffff */
[----:B------:R-:W-:-:S07]  /*0c20*/  IMAD.MOV.U32 R10, RZ, RZ, R17 ;  /* 0x000000ffff0a7224 */ /* 0x000fce00078e0011 */
.L_x_10:
[----:B------:R-:W-:-:S13]  /*0c30*/  ISETP.NE.AND P0, PT, R28, RZ, PT ;  /* 0x000000ff1c00720c */ /* 0x000fda0003f05270 */
[----:B------:R-:W-:Y:S05]  /*0c40*/  @!P0 BRA `(.L_x_9) ;  /* 0x0000000000b48947 */ /* 0x000fea0003800000 */
[----:B------:R-:W-:Y:S02]  /*0c50*/  IADD3 R8, PT, PT, R28, -0x1, RZ ;  /* 0xffffffff1c087810 */ /* 0x000fe40007ffe0ff */
[----:B------:R-:W-:Y:S02]  /*0c60*/  ISETP.NE.AND P1, PT, R26, RZ, PT ;  /* 0x000000ff1a00720c */ /* 0x000fe40003f25270 */
[----:B------:R-:W-:-:S13]  /*0c70*/  ISETP.GE.U32.AND P0, PT, R8, 0x7, PT ;  /* 0x000000070800780c */ /* 0x000fda0003f06070 */
[----:B------:R-:W-:Y:S05]  /*0c80*/  @!P0 BRA `(.L_x_12) ;  /* 0x00000000003c8947 */ /* 0x000fea0003800000 */
        /* <DEDUP_REMOVED lines=15> */
.L_x_12:
[----:B------:R-:W-:Y:S05]  /*0d80*/  @!P1 BRA `(.L_x_9) ;  /* 0x0000000000649947 */ /* 0x000fea0003800000 */
[----:B------:R-:W-:Y:S01]  /*0d90*/  VIADD R8, R26, 0xffffffff ;  /* 0xffffffff1a087836 */ /* 0x000fe20000000000 */
[----:B------:R-:W-:-:S04]  /*0da0*/  LOP3.LUT P1, R18, R25, 0x3, RZ, 0xc0, !PT ;  /* 0x0000000319127812 */ /* 0x000fc8000782c0ff */
[----:B------:R-:W-:-:S13]  /*0db0*/  ISETP.GE.U32.AND P0, PT, R8, 0x3, PT ;  /* 0x000000030800780c */ /* 0x000fda0003f06070 */
[----:B------:R-:W-:Y:S05]  /*0dc0*/  @!P0 BRA `(.L_x_13) ;  /* 0x0000000000248947 */ /* 0x000fea0003800000 */
[----:B------:R-:W0:Y:S02]  /*0dd0*/  LDC.64 R8, c[0x0][0x3a0] ;  /* 0x0000e800ff087b82 */ /* 0x000e240000000a00 */
[----:B0-----:R-:W-:-:S05]  /*0de0*/  IMAD.WIDE.U32 R8, R10, 0x4, R8 ;  /* 0x000000040a087825 */ /* 0x001fca00078e0008 */
[----:B------:R-:W2:Y:S04]  /*0df0*/  LDG.E R11, desc[UR6][R8.64] ;  /* 0x00000006080b7981 */ /* 0x000ea8000c1e1900 */
[----:B------:R-:W2:Y:S04]  /*0e00*/  LDG.E R15, desc[UR6][R8.64+0x4] ;  /* 0x00000406080f7981 */ /* 0x000ea8000c1e1900 */
[----:B------:R-:W3:Y:S04]  /*0e10*/  LDG.E R16, desc[UR6][R8.64+0x8] ;  /* 0x0000080608107981 */ /* 0x000ee8000c1e1900 */
[----:B------:R-:W3:Y:S01]  /*0e20*/  LDG.E R17, desc[UR6][R8.64+0xc] ;  /* 0x00000c0608117981 */ /* 0x000ee2000c1e1900 */
[----:B------:R-:W-:-:S02]  /*0e30*/  IADD3 R10, PT, PT, R10, 0x4, RZ ;  /* 0x000000040a0a7810 */ /* 0x000fc40007ffe0ff */
[----:B--2---:R-:W-:-:S04]  /*0e40*/  IADD3 R11, PT, PT, R15, R11, R0 ;  /* 0x0000000b0f0b7210 */ /* 0x004fc80007ffe000 */
[----:B---3--:R-:W-:-:S07]  /*0e50*/  IADD3 R0, PT, PT, R17, R16, R11 ;  /* 0x0000001011007210 */ /* 0x008fce0007ffe00b */
.L_x_13:
[----:B------:R-:W-:Y:S05]  /*0e60*/  @!P1 BRA `(.L_x_9) ;  /* 0x00000000002c9947 */ /* 0x000fea0003800000 */
[----:B------:R-:W0:Y:S02]  /*0e70*/  LDC.64 R8, c[0x0][0x3a0] ;  /* 0x0000e800ff087b82 */ /* 0x000e240000000a00 */
[----:B0-----:R-:W-:-:S05]  /*0e80*/  IMAD.WIDE.U32 R10, R10, 0x4, R8 ;  /* 0x000000040a0a7825 */ /* 0x001fca00078e0008 */
[----:B------:R-:W2:Y:S01]  /*0e90*/  LDG.E R9, desc[UR6][R10.64] ;  /* 0x000000060a097981 */ /* 0x000ea2000c1e1900 */
[----:B------:R-:W-:Y:S02]  /*0ea0*/  ISETP.NE.AND P0, PT, R18, 0x1, PT ;  /* 0x000000011200780c */ /* 0x000fe40003f05270 */
[----:B--2---:R-:W-:-:S11]  /*0eb0*/  IADD3 R0, PT, PT, R0, R9, RZ ;  /* 0x0000000900007210 */ /* 0x004fd60007ffe0ff */
[----:B------:R-:W-:Y:S05]  /*0ec0*/  @!P0 BRA `(.L_x_9) ;  /* 0x0000000000148947 */ /* 0x000fea0003800000 */
[----:B------:R-:W-:Y:S01]  /*0ed0*/  ISETP.NE.AND P0, PT, R18, 0x2, PT ;  /* 0x000000021200780c */ /* 0x000fe20003f05270 */
[----:B------:R-:W2:-:S12]  /*0ee0*/  LDG.E R9, desc[UR6][R10.64+0x4] ;  /* 0x000004060a097981 */ /* 0x000e98000c1e1900 */
[----:B------:R-:W3:Y:S01]  /*0ef0*/  @P0 LDG.E R15, desc[UR6][R10.64+0x8] ;  /* 0x000008060a0f0981 */ /* 0x000ee2000c1e1900 */
[----:B--2---:R-:W-:-:S05]  /*0f00*/  IMAD.IADD R0, R0, 0x1, R9 ;  /* 0x0000000100007824 */ /* 0x004fca00078e0209 */
[----:B---3--:R-:W-:-:S07]  /*0f10*/  @P0 IADD3 R0, PT, PT, R0, R15, RZ ;  /* 0x0000000f00000210 */ /* 0x008fce0007ffe0ff */
.L_x_9:
[----:B------:R-:W0:Y:S01]  /*0f20*/  LDCU UR4, c[0x0][0x38c] ;  /* 0x00007180ff0477ac */ /* 0x000e220008000800 */
[----:B------:R-:W-:Y:S02]  /*0f30*/  HFMA2 R16, -RZ, RZ, 0, 0 ;  /* 0x00000000ff107431 */ /* 0x000fe400000001ff */
[----:B------:R-:W-:Y:S01]  /*0f40*/  IMAD.MOV.U32 R15, RZ, RZ, RZ ;  /* 0x000000ffff0f7224 */ /* 0x000fe200078e00ff */
[----:B0-----:R-:W-:-:S09]  /*0f50*/  UISETP.GE.U32.AND UP0, UPT, UR4, 0x10, UPT ;  /* 0x000000100400788c */ /* 0x001fd2000bf06070 */
[----:B------:R-:W-:Y:S05]  /*0f60*/  BRA.U !UP0, `(.L_x_14) ;  /* 0x0000000108ec7547 */ /* 0x000fea000b800000 */
[----:B------:R-:W-:Y:S02]  /*0f70*/  MOV R16, RZ ;  /* 0x000000ff00107202 */ /* 0x000fe40000000f00 */
[----:B------:R-:W-:-:S07]  /*0f80*/  MOV R15, RZ ;  /* 0x000000ff000f7202 */ /* 0x000fce0000000f00 */
.L_x_15:
[----:B------:R-:W0:Y:S01]  /*0f90*/  LDC.64 R10, c[0x0][0x380] ;  /* 0x0000e000ff0a7b82 */ /* 0x000e220000000a00 */
[--C-:B------:R-:W-:Y:S02]  /*0fa0*/  IMAD R9, R23, UR4, R15.reuse ;  /* 0x0000000417097c24 */ /* 0x100fe4000f8e020f */
[----:B------:R-:W-:Y:S02]  /*0fb0*/  IMAD R17, R0, UR4, R15 ;  /* 0x0000000400117c24 */ /* 0x000fe4000f8e020f */
[----:B0-----:R-:W-:-:S04]  /*0fc0*/  IMAD.WIDE R8, R9, 0x4, R10 ;  /* 0x0000000409087825 */ /* 0x001fc800078e020a */
[----:B------:R-:W-:Y:S01]  /*0fd0*/  IMAD.WIDE R10, R17, 0x4, R10 ;  /* 0x00000004110a7825 */ /* 0x000fe200078e020a */
        /* <DEDUP_REMOVED lines=13> */
[----:B--2---:R-:W-:-:S03]  /*10b0*/  FFMA R16, R19, R18, R16 ;  /* 0x0000001213107223 */ /* 0x004fc60000000010 */
[----:B------:R-:W2:Y:S04]  /*10c0*/  LDG.E R19, desc[UR6][R8.64+0x10] ;  /* 0x0000100608137981 */ /* 0x000ea8000c1e1900 */
[----:B------:R-:W2:Y:S01]  /*10d0*/  LDG.E R18, desc[UR6][R10.64+0x10] ;  /* 0x000010060a127981 */ /* 0x000ea2000c1e1900 */
[----:B---3--:R-:W-:-:S03]  /*10e0*/  FFMA R16, R21, R22, R16 ;  /* 0x0000001615107223 */ /* 0x008fc60000000010 */
[----:B------:R-:W3:Y:S04]  /*10f0*/  LDG.E R21, desc[UR6][R8.64+0x14] ;  /* 0x0000140608157981 */ /* 0x000ee8000c1e1900 */
[----:B------:R-:W3:Y:S01]  /*1100*/  LDG.E R22, desc[UR6][R10.64+0x14] ;  /* 0x000014060a167981 */ /* 0x000ee2000c1e1900 */
[----:B----4-:R-:W-:-:S03]  /*1110*/  FFMA R16, R27, R31, R16 ;  /* 0x0000001f1b107223 */ /* 0x010fc60000000010 */
[----:B------:R-:W4:Y:S04]  /*1120*/  LDG.E R27, desc[UR6][R10.64+0x18] ;  /* 0x000018060a1b7981 */ /* 0x000f28000c1e1900 */
[----:B------:R-:W4:Y:S01]  /*1130*/  LDG.E R31, desc[UR6][R8.64+0x1c] ;  /* 0x00001c06081f7981 */ /* 0x000f22000c1e1900 */
[----:B-----5:R-:W-:-:S03]  /*1140*/  FFMA R20, R17, R20, R16 ;  /* 0x0000001411147223 */ /* 0x020fc60000000010 */
[----:B------:R-:W5:Y:S04]  /*1150*/  LDG.E R16, desc[UR6][R8.64+0x20] ;  /* 0x0000200608107981 */ /* 0x000f68000c1e1900 */
[----:B------:R-:W5:Y:S01]  /*1160*/  LDG.E R17, desc[UR6][R10.64+0x20] ;  /* 0x000020060a117981 */ /* 0x000f62000c1e1900 */
[----:B--2---:R-:W-:-:S03]  /*1170*/  FFMA R18, R19, R18, R20 ;  /* 0x0000001213127223 */ /* 0x004fc60000000014 */
[----:B------:R-:W2:Y:S04]  /*1180*/  LDG.E R19, desc[UR6][R10.64+0x24] ;  /* 0x000024060a137981 */ /* 0x000ea8000c1e1900 */
[----:B------:R-:W2:Y:S01]  /*1190*/  LDG.E R20, desc[UR6][R8.64+0x28] ;  /* 0x0000280608147981 */ /* 0x000ea2000c1e1900 */
[----:B---3--:R-:W-:-:S03]  /*11a0*/  FFMA R21, R21, R22, R18 ;  /* 0x0000001615157223 */ /* 0x008fc60000000012 */
[----:B------:R-:W2:Y:S01]  /*11b0*/  LDG.E R18, desc[UR6][R8.64+0x24] ;  /* 0x0000240608127981 */ /* 0x000ea2000c1e1900 */
[----:B----4-:R-:W-:-:S03]  /*11c0*/  FFMA R32, R32, R27, R21 ;  /* 0x0000001b20207223 */ /* 0x010fc60000000015 */
[----:B------:R-:W3:Y:S01]  /*11d0*/  LDG.E R21, desc[UR6][R10.64+0x28] ;  /* 0x000028060a157981 */ /* 0x000ee2000c1e1900 */
[----:B------:R-:W-:-:S03]  /*11e0*/  FFMA R31, R31, R34, R32 ;  /* 0x000000221f1f7223 */ /* 0x000fc60000000020 */
[----:B------:R-:W4:Y:S04]  /*11f0*/  LDG.E R22, desc[UR6][R8.64+0x2c] ;  /* 0x00002c0608167981 */ /* 0x000f28000c1e1900 */
[----:B------:R-:W4:Y:S01]  /*1200*/  LDG.E R27, desc[UR6][R10.64+0x2c] ;  /* 0x00002c060a1b7981 */ /* 0x000f22000c1e1900 */
[----:B-----5:R-:W-:-:S03]  /*1210*/  FFMA R37, R16, R17, R31 ;  /* 0x0000001110257223 */ /* 0x020fc6000000001f */
[----:B------:R-:W5:Y:S04]  /*1220*/  LDG.E R31, desc[UR6][R8.64+0x30] ;  /* 0x00003006081f7981 */ /* 0x000f68000c1e1900 */
[----:B------:R-:W5:Y:S04]  /*1230*/  LDG.E R32, desc[UR6][R10.64+0x30] ;  /* 0x000030060a207981 */ /* 0x000f68000c1e1900 */
[----:B------:R-:W5:Y:S04]  /*1240*/  LDG.E R17, desc[UR6][R8.64+0x34] ;  /* 0x0000340608117981 */ /* 0x000f68000c1e1900 */
[----:B------:R-:W5:Y:S04]  /*1250*/  LDG.E R34, desc[UR6][R10.64+0x34] ;  /* 0x000034060a227981 */ /* 0x000f68000c1e1900 */
[----:B------:R-:W5:Y:S01]  /*1260*/  LDG.E R16, desc[UR6][R8.64+0x38] ;  /* 0x0000380608107981 */ /* 0x000f62000c1e1900 */
[----:B------:R-:W-:-:S05]  /*1270*/  VIADD R15, R15, 0x10 ;  /* 0x000000100f0f7836 */ /* 0x000fca0000000000 */
[----:B------:R-:W-:Y:S01]  /*1280*/  ISETP.NE.AND P0, PT, R15, R14, PT ;  /* 0x0000000e0f00720c */ /* 0x000fe20003f05270 */
[----:B--2---:R-:W-:-:S04]  /*1290*/  FFMA R19, R18, R19, R37 ;  /* 0x0000001312137223 */ /* 0x004fc80000000025 */
[----:B---3--:R-:W-:-:S04]  /*12a0*/  FFMA R19, R20, R21, R19 ;  /* 0x0000001514137223 */ /* 0x008fc80000000013 */
[----:B----4-:R-:W-:-:S04]  /*12b0*/  FFMA R22, R22, R27, R19 ;  /* 0x0000001b16167223 */ /* 0x010fc80000000013 */
[----:B-----5:R-:W-:-:S04]  /*12c0*/  FFMA R22, R31, R32, R22 ;  /* 0x000000201f167223 */ /* 0x020fc80000000016 */
[----:B------:R-:W-:-:S04]  /*12d0*/  FFMA R17, R17, R34, R22 ;  /* 0x0000002211117223 */ /* 0x000fc80000000016 */
[----:B------:R-:W-:-:S04]  /*12e0*/  FFMA R16, R16, R35, R17 ;  /* 0x0000002310107223 */ /* 0x000fc80000000011 */
[----:B------:R-:W-:Y:S01]  /*12f0*/  FFMA R16, R33, R36, R16 ;  /* 0x0000002421107223 */ /* 0x000fe20000000010 */
[----:B------:R-:W-:Y:S06]  /*1300*/  @P0 BRA `(.L_x_15) ;  /* 0xfffffffc00200947 */ /* 0x000fec000383ffff */
[----:B------:R-:W-:-:S07]  /*1310*/  MOV R15, R14 ;  /* 0x0000000e000f7202 */ /* 0x000fce0000000f00 */
.L_x_14:
[----:B------:R-:W-:-:S13]  /*1320*/  ISETP.NE.AND P0, PT, R30, RZ, PT ;  /* 0x000000ff1e00720c */ /* 0x000fda0003f05270 */
[----:B------:R-:W-:Y:S05]  /*1330*/  @!P0 BRA `(.L_x_16) ;  /* 0x00000004002c8947 */ /* 0x000fea0003800000 */
[----:B------:R-:W-:Y:S02]  /*1340*/  IADD3 R8, PT, PT, R30, -0x1, RZ ;  /* 0xffffffff1e087810 */ /* 0x000fe40007ffe0ff */
[----:B------:R-:W-:Y:S02]  /*1350*/  ISETP.NE.AND P1, PT, R29, RZ, PT ;  /* 0x000000ff1d00720c */ /* 0x000fe40003f25270 */
[----:B------:R-:W-:-:S13]  /*1360*/  ISETP.GE.U32.AND P0, PT, R8, 0x7, PT ;  /* 0x000000070800780c */ /* 0x000fda0003f06070 */
[----:B------:R-:W-:Y:S05]  /*1370*/  @!P0 BRA `(.L_x_17) ;  /* 0x0000000000788947 */ /* 0x000fea0003800000 */
        /* <DEDUP_REMOVED lines=20> */
[----:B------:R-:W2:Y:S04]  /*14c0*/  LDG.E R21, desc[UR6][R8.64+0x14] ;  /* 0x0000140608157981 */ /* 0x000ea8000c1e1900 */
[----:B------:R-:W2:Y:S01]  /*14d0*/  LDG.E R16, desc[UR6][R8.64+0x18] ;  /* 0x0000180608107981 */ /* 0x000ea2000c1e1900 */
[----:B---3--:R-:W-:-:S04]  /*14e0*/  FFMA R18, R17, R18, R37 ;  /* 0x0000001211127223 */ /* 0x008fc80000000025 */
[----:B----4-:R-:W-:-:S04]  /*14f0*/  FFMA R18, R19, R20, R18 ;  /* 0x0000001413127223 */ /* 0x010fc80000000012 */
[----:B-----5:R-:W-:Y:S01]  /*1500*/  FFMA R27, R27, R32, R18 ;  /* 0x000000201b1b7223 */ /* 0x020fe20000000012 */
[----:B------:R-:W-:-:S03]  /*1510*/  VIADD R15, R15, 0x8 ;  /* 0x000000080f0f7836 */ /* 0x000fc60000000000 */
[----:B--2---:R-:W-:-:S04]  /*1520*/  FFMA R22, R22, R35, R27 ;  /* 0x0000002316167223 */ /* 0x004fc8000000001b */
[----:B------:R-:W-:-:S04]  /*1530*/  FFMA R21, R21, R34, R22 ;  /* 0x0000002215157223 */ /* 0x000fc80000000016 */
[----:B------:R-:W-:-:S04]  /*1540*/  FFMA R16, R16, R33, R21 ;  /* 0x0000002110107223 */ /* 0x000fc80000000015 */
[----:B------:R-:W-:-:S07]  /*1550*/  FFMA R16, R31, R36, R16 ;  /* 0x000000241f107223 */ /* 0x000fce0000000010 */
.L_x_17:
        /* <DEDUP_REMOVED lines=11> */
[----:B------:R-:W3:Y:S04]  /*1610*/  LDG.E R17, desc[UR6][R8.64] ;  /* 0x0000000608117981 */ /* 0x000ee8000c1e1900 */
[----:B------:R-:W3:Y:S04]  /*1620*/  LDG.E R18, desc[UR6][R10.64] ;  /* 0x000000060a127981 */ /* 0x000ee8000c1e1900 */
[----:B------:R-:W2:Y:S04]  /*1630*/  LDG.E R19, desc[UR6][R10.64+0x4] ;  /* 0x000004060a137981 */ /* 0x000ea8000c1e1900 */
[----:B------:R-:W4:Y:S04]  /*1640*/  LDG.E R22, desc[UR6][R8.64+0x8] ;  /* 0x0000080608167981 */ /* 0x000f28000c1e1900 */
[----:B------:R-:W4:Y:S04]  /*1650*/  LDG.E R21, desc[UR6][R10.64+0x8] ;  /* 0x000008060a157981 */ /* 0x000f28000c1e1900 */
[----:B------:R-:W5:Y:S04]  /*1660*/  LDG.E R32, desc[UR6][R8.64+0xc] ;  /* 0x00000c0608207981 */ /* 0x000f68000c1e1900 */
[----:B------:R-:W5:Y:S01]  /*1670*/  LDG.E R27, desc[UR6][R10.64+0xc] ;  /* 0x00000c060a1b7981 */ /* 0x000f62000c1e1900 */
[----:B------:R-:W-:Y:S01]  /*1680*/  IADD3 R15, PT, PT, R15, 0x4, RZ ;  /* 0x000000040f0f7810 */ /* 0x000fe20007ffe0ff */
[----:B---3--:R-:W-:-:S04]  /*1690*/  FFMA R17, R17, R18, R16 ;  /* 0x0000001211117223 */ /* 0x008fc80000000010 */
[----:B--2---:R-:W-:-:S04]  /*16a0*/  FFMA R17, R20, R19, R17 ;  /* 0x0000001314117223 */ /* 0x004fc80000000011 */
[----:B----4-:R-:W-:-:S04]  /*16b0*/  FFMA R17, R22, R21, R17 ;  /* 0x0000001516117223 */ /* 0x010fc80000000011 */
[----:B-----5:R-:W-:-:S07]  /*16c0*/  FFMA R16, R32, R27, R17 ;  /* 0x0000001b20107223 */ /* 0x020fce0000000011 */
.L_x_18:
[----:B------:R-:W-:Y:S05]  /*16d0*/  @!P1 BRA `(.L_x_16) ;  /* 0x0000000000449947 */ /* 0x000fea0003800000 */
[----:B------:R-:W0:Y:S01]  /*16e0*/  LDC.64 R8, c[0x0][0x380] ;  /* 0x0000e000ff087b82 */ /* 0x000e220000000a00 */
[--C-:B------:R-:W-:Y:S02]  /*16f0*/  IMAD R11, R23, UR4, R15.reuse ;  /* 0x00000004170b7c24 */ /* 0x100fe4000f8e020f */
[----:B------:R-:W-:Y:S02]  /*1700*/  IMAD R15, R0, UR4, R15 ;  /* 0x00000004000f7c24 */ /* 0x000fe4000f8e020f */
[----:B0-----:R-:W-:-:S04]  /*1710*/  IMAD.WIDE R10, R11, 0x4, R8 ;  /* 0x000000040b0a7825 */ /* 0x001fc800078e0208 */
[----:B------:R-:W-:Y:S02]  /*1720*/  IMAD.WIDE R8, R15, 0x4, R8 ;  /* 0x000000040f087825 */ /* 0x000fe400078e0208 */
[----:B------:R-:W2:Y:S04]  /*1730*/  LDG.E R15, desc[UR6][R10.64] ;  /* 0x000000060a0f7981 */ /* 0x000ea8000c1e1900 */
[----:B------:R-:W2:Y:S01]  /*1740*/  LDG.E R0, desc[UR6][R8.64] ;  /* 0x0000000608007981 */ /* 0x000ea2000c1e1900 */
[----:B------:R-:W-:Y:S01]  /*1750*/  ISETP.NE.AND P0, PT, R13, 0x1, PT ;  /* 0x000000010d00780c */ /* 0x000fe20003f05270 */
[----:B--2---:R-:W-:-:S12]  /*1760*/  FFMA R16, R15, R0, R16 ;  /* 0x000000000f107223 */ /* 0x004fd80000000010 */
[----:B------:R-:W-:Y:S05]  /*1770*/  @!P0 BRA `(.L_x_16) ;  /* 0x00000000001c8947 */ /* 0x000fea0003800000 */
[----:B------:R-:W-:Y:S01]  /*1780*/  ISETP.NE.AND P0, PT, R13, 0x2, PT ;  /* 0x000000020d00780c */ /* 0x000fe20003f05270 */
[----:B------:R-:W2:Y:S04]  /*1790*/  LDG.E R15, desc[UR6][R10.64+0x4] ;  /* 0x000004060a0f7981 */ /* 0x000ea8000c1e1900 */
[----:B------:R-:W2:Y:S08]  /*17a0*/  LDG.E R0, desc[UR6][R8.64+0x4] ;  /* 0x0000040608007981 */ /* 0x000eb0000c1e1900 */
[----:B------:R-:W3:Y:S04]  /*17b0*/  @P0 LDG.E R17, desc[UR6][R10.64+0x8] ;  /* 0x000008060a110981 */ /* 0x000ee8000c1e1900 */
[----:B------:R-:W3:Y:S01]  /*17c0*/  @P0 LDG.E R18, desc[UR6][R8.64+0x8] ;  /* 0x0000080608120981 */ /* 0x000ee2000c1e1900 */
[----:B--2---:R-:W-:-:S04]  /*17d0*/  FFMA R16, R15, R0, R16 ;  /* 0x000000000f107223 */ /* 0x004fc80000000010 */
[----:B---3--:R-:W-:-:S07]  /*17e0*/  @P0 FFMA R16, R17, R18, R16 ;  /* 0x0000001211100223 */ /* 0x008fce0000000010 */
.L_x_16:
[----:B------:R-:W-:Y:S02]  /*17f0*/  HFMA2 R11, -RZ, RZ, 3.7421875, 0 ;  /* 0x437c0000ff0b7431 */ /* 0x000fe400000001ff */
[----:B------:R-:W-:Y:S01]  /*1800*/  IMAD.MOV.U32 R9, RZ, RZ, 0x3f000000 ;  /* 0x3f000000ff097424 */ /* 0x000fe200078e00ff */
[----:B------:R-:W0:Y:S01]  /*1810*/  S2R R10, SR_LANEID ;  /* 0x00000000000a7919 */ /* 0x000e220000000000 */
[C---:B------:R-:W-:Y:S01]  /*1820*/  FMUL R0, R16.reuse, 10000000 ;  /* 0x4b18968010007820 */ /* 0x040fe20000400000 */
[----:B------:R-:W-:Y:S01]  /*1830*/  VOTEU.ANY UR4, UPT, PT ;  /* 0x0000000000047886 */ /* 0x000fe200038e0100 */
[----:B------:R-:W-:Y:S01]  /*1840*/  FFMA.SAT R8, R16, 0.0057249800302088260651, R9 ;  /* 0x3bbb989d10087823 */ /* 0x000fe20000002009 */
[----:B------:R-:W-:-:S03]  /*1850*/  UFLO.U32 UR4, UR4 ;  /* 0x00000004000472bd */ /* 0x000fc600080e0000 */
[----:B------:R-:W2:Y:S01]  /*1860*/  F2I.TRUNC.NTZ R0, R0 ;  /* 0x0000000000007305 */ /* 0x000ea2000020f100 */
[----:B------:R-:W-:-:S04]  /*1870*/  FFMA.RM R8, R8, R11, 12582913 ;  /* 0x4b40000108087423 */ /* 0x000fc8000000400b */
[C---:B------:R-:W-:Y:S01]  /*1880*/  FADD R9, R8.reuse, -12583039 ;  /* 0xcb40007f08097421 */ /* 0x040fe20000000000 */
[----:B------:R-:W-:-:S03]  /*1890*/  SHF.L.U32 R8, R8, 0x17, RZ ;  /* 0x0000001708087819 */ /* 0x000fc600000006ff */
[----:B------:R-:W-:-:S04]  /*18a0*/  FFMA R9, R16, 1.4426950216293334961, -R9 ;  /* 0x3fb8aa3b10097823 */ /* 0x000fc80000000809 */
[----:B------:R-:W-:Y:S01]  /*18b0*/  FFMA R9, R16, 1.925963033500011079e-08, R9 ;  /* 0x32a5706010097823 */ /* 0x000fe20000000009 */
[----:B--2---:R-:W-:-:S05]  /*18c0*/  CREDUX.MAX.S32 UR5, R0 ;  /* 0x00000000000572cc */ /* 0x004fca0000000200 */
[----:B------:R-:W2:Y:S01]  /*18d0*/  MUFU.EX2 R9, R9 ;  /* 0x0000000900097308 */ /* 0x000ea20000000800 */
[----:B0-----:R-:W-:-:S07]  /*18e0*/  ISETP.EQ.U32.AND P0, PT, R10, UR4, PT ;  /* 0x000000040a007c0c */ /* 0x001fce000bf02070 */
[----:B------:R-:W-:Y:S02]  /*18f0*/  IMAD.U32 R17, RZ, RZ, UR5 ;  /* 0x00000005ff117e24 */ /* 0x000fe4000f8e00ff */
[----:B--2---:R-:W-:-:S04]  /*1900*/  FMUL R11, R8, R9 ;  /* 0x00000009080b7220 */ /* 0x004fc80000400000 */
[----:B------:R0:W-:Y:S04]  /*1910*/  @P0 REDG.E.MAX.S32.STRONG.GPU desc[UR6][R2.64], R17 ;  /* 0x000000110200098e */ /* 0x0001e8000d12e306 */
[----:B------:R0:W-:Y:S04]  /*1920*/  REDG.E.ADD.F32.FTZ.RN.STRONG.GPU desc[UR6][R6.64], R11 ;  /* 0x0000000b060079a6 */ /* 0x0001e8000c12f306 */
[----:B------:R-:W2:Y:S01]  /*1930*/  LDG.E R15, desc[UR6][R4.64] ;  /* 0x00000006040f7981 */ /* 0x000ea2000c1e1900 */
[----:B-1----:R-:W-:-:S04]  /*1940*/  IADD3 R12, PT, PT, R12, UR8, RZ ;  /* 0x000000080c0c7c10 */ /* 0x002fc8000fffe0ff */
[----:B--2---:R-:W-:-:S13]  /*1950*/  ISETP.GE.AND P0, PT, R12, R15, PT ;  /* 0x0000000f0c00720c */ /* 0x004fda0003f06270 */
[----:B0-----:R-:W-:Y:S05]  /*1960*/  @!P0 BRA `(.L_x_19) ;  /* 0xfffffff0000c8947 */ /* 0x001fea000383ffff */
.L_x_6:
[----:B------:R-:W-:Y:S05]  /*1970*/  WARPSYNC.ALL ;  /* 0x0000000000007948 */ /* 0x000fea0003800000 */
[----:B------:R-:W-:Y:S06]  /*1980*/  BAR.SYNC.DEFER_BLOCKING 0x0 ;  /* 0x0000000000007b1d */ /* 0x000fec0000010000 */
[----:B------:R-:W2:Y:S02]  /*1990*/  LDG.E R3, desc[UR6][R4.64] ;  /* 0x0000000604037981 */ /* 0x000ea4000c1e1900 */
[----:B--2---:R-:W-:-:S13]  /*19a0*/  ISETP.GE.AND P0, PT, R24, R3, PT ;  /* 0x000000031800720c */ /* 0x004fda0003f06270 */
[----:B-1----:R-:W-:Y:S05]  /*19b0*/  @P0 EXIT ;  /* 0x000000000000094d */ /* 0x002fea0003800000 */
[----:B------:R-:W0:Y:S02]  /*19c0*/  LDC R18, c[0x0][0x38c] ;  /* 0x0000e300ff127b82 */ /* 0x000e240000000800 */
[----:B0-----:R-:W-:-:S13]  /*19d0*/  ISETP.GE.AND P0, PT, R18, 0x1, PT ;  /* 0x000000011200780c */ /* 0x001fda0003f06270 */
[----:B------:R-:W-:Y:S05]  /*19e0*/  @!P0 EXIT ;  /* 0x000000000000894d */ /* 0x000fea0003800000 */
[----:B------:R-:W0:Y:S08]  /*19f0*/  LDC.64 R2, c[0x0][0x3b0] ;  /* 0x0000ec00ff027b82 */ /* 0x000e300000000a00 */
[----:B------:R-:W1:Y:S08]  /*1a00*/  LDC.64 R6, c[0x0][0x3c0] ;  /* 0x0000f000ff067b82 */ /* 0x000e700000000a00 */
[----:B------:R-:W2:Y:S01]  /*1a10*/  LDC.64 R8, c[0x0][0x3b8] ;  /* 0x0000ee00ff087b82 */ /* 0x000ea20000000a00 */
[----:B0-----:R-:W-:-:S05]  /*1a20*/  IMAD.WIDE R2, R23, 0x4, R2 ;  /* 0x0000000417027825 */ /* 0x001fca00078e0202 */
[----:B------:R0:W5:Y:S01]  /*1a30*/  LDG.E R22, desc[UR6][R2.64] ;  /* 0x0000000602167981 */ /* 0x000162000c1e1900 */
[C---:B------:R-:W-:Y:S02]  /*1a40*/  LOP3.LUT R21, R18.reuse, 0xf, RZ, 0xc0, !PT ;  /* 0x0000000f12157812 */ /* 0x040fe400078ec0ff */
[C---:B------:R-:W-:Y:S01]  /*1a50*/  LOP3.LUT R20, R18.reuse, 0x7, RZ, 0xc0, !PT ;  /* 0x0000000712147812 */ /* 0x040fe200078ec0ff */
[----:B-1----:R-:W-:Y:S01]  /*1a60*/  IMAD.WIDE R6, R23, 0x4, R6 ;  /* 0x0000000417067825 */ /* 0x002fe200078e0206 */
[C---:B------:R-:W-:Y:S02]  /*1a70*/  LOP3.LUT R19, R18.reuse, 0x7ffffff0, RZ, 0xc0, !PT ;  /* 0x7ffffff012137812 */ /* 0x040fe400078ec0ff */
[C---:B------:R-:W-:Y:S02]  /*1a80*/  LOP3.LUT R17, R18.reuse, 0x3, RZ, 0xc0, !PT ;  /* 0x0000000312117812 */ /* 0x040fe400078ec0ff */
[----:B------:R-:W-:Y:S02]  /*1a90*/  LOP3.LUT R18, R18, 0x7ffffffe, RZ, 0xc0, !PT ;  /* 0x7ffffffe12127812 */ /* 0x000fe400078ec0ff */
[----:B------:R-:W-:Y:S01]  /*1aa0*/  LOP3.LUT R16, R25, 0xf, RZ, 0xc0, !PT ;  /* 0x0000000f19107812 */ /* 0x000fe200078ec0ff */
[----:B--2---:R-:W-:Y:S01]  /*1ab0*/  IMAD.WIDE R8, R23, 0x4, R8 ;  /* 0x0000000417087825 */ /* 0x004fe200078e0208 */
[----:B------:R-:W-:-:S02]  /*1ac0*/  LOP3.LUT R15, R25, 0x7, RZ, 0xc0, !PT ;  /* 0x00000007190f7812 */ /* 0x000fc400078ec0ff */
[----:B0-----:R-:W-:-:S07]  /*1ad0*/  LOP3.LUT R13, R25, 0x3, RZ, 0xc0, !PT ;  /* 0x00000003190d7812 */ /* 0x001fce00078ec0ff */
.L_x_48:
[----:B------:R-:W-:Y:S01]  /*1ae0*/  ISETP.GE.AND P0, PT, R25, 0x1, PT ;  /* 0x000000011900780c */ /* 0x000fe20003f06270 */
[----:B------:R-:W-:Y:S05]  /*1af0*/  YIELD ;  /* 0x0000000000007946 */ /* 0x000fea0003800000 */
[----:B------:R-:W-:-:S07]  /*1b00*/  MOV R14, R24 ;  /* 0x00000018000e7202 */ /* 0x000fce0000000f00 */
[----:B0-----:R-:W-:Y:S05]  /*1b10*/  @!P0 BRA `(.L_x_20) ;  /* 0x0000000400688947 */ /* 0x001fea0003800000 */
[----:B------:R-:W-:Y:S01]  /*1b20*/  ISETP.GE.U32.AND P0, PT, R25, 0x10, PT ;  /* 0x000000101900780c */ /* 0x000fe20003f06070 */
[----:B------:R-:W-:Y:S01]  /*1b30*/  IMAD.MOV.U32 R0, RZ, RZ, RZ ;  /* 0x000000ffff007224 */ /* 0x000fe200078e00ff */
[----:B------:R-:W-:-:S11]  /*1b40*/  MOV R14, R24 ;  /* 0x00000018000e7202 */ /* 0x000fd60000000f00 */
[----:B------:R-:W-:Y:S05]  /*1b50*/  @!P0 BRA `(.L_x_21) ;  /* 0x00000000009c8947 */ /* 0x000fea0003800000 */
[----:B------:R-:W0:Y:S01]  /*1b60*/  LDCU.64 UR4, c[0x0][0x3a0] ;  /* 0x00007400ff0477ac */ /* 0x000e220008000a00 */
[----:B------:R-:W-:Y:S02]  /*1b70*/  LOP3.LUT R0, R25, 0x7ffffff0, RZ, 0xc0, !PT ;  /* 0x7ffffff019007812 */ /* 0x000fe400078ec0ff */
[----:B------:R-:W-:-:S03]  /*1b80*/  MOV R14, R24 ;  /* 0x00000018000e7202 */ /* 0x000fc60000000f00 */
[----:B------:R-:W-:Y:S01]  /*1b90*/  IMAD.MOV R10, RZ, RZ, -R0 ;  /* 0x000000ffff0a7224 */ /* 0x000fe200078e0a00 */
[----:B0-----:R-:W-:-:S04]  /*1ba0*/  UIADD3 UR4, UP0, UPT, UR4, 0x20, URZ ;  /* 0x0000002004047890 */ /* 0x001fc8000ff1e0ff */
[----:B------:R-:W-:Y:S02]  /*1bb0*/  UIADD3.X UR5, UPT, UPT, URZ, UR5, URZ, UP0, !UPT ;  /* 0x00000005ff057290 */ /* 0x000fe400087fe4ff */
[----:B------:R-:W-:-:S04]  /*1bc0*/  MOV R12, UR4 ;  /* 0x00000004000c7c02 */ /* 0x000fc80008000f00 */
[----:B------:R-:W-:-:S07]  /*1bd0*/  MOV R27, UR5 ;  /* 0x00000005001b7c02 */ /* 0x000fce0008000f00 */
.L_x_22:
[----:B------:R-:W-:Y:S01]  /*1be0*/  IMAD.MOV.U32 R2, RZ, RZ, R12 ;  /* 0x000000ffff027224 */ /* 0x000fe200078e000c */
[----:B------:R-:W-:-:S05]  /*1bf0*/  MOV R3, R27 ;  /* 0x0000001b00037202 */ /* 0x000fca0000000f00 */
[----:B------:R-:W2:Y:S04]  /*1c00*/  LDG.E R27, desc[UR6][R2.64+-0x20] ;  /* 0xffffe006021b7981 */ /* 0x000ea8000c1e1900 */
[----:B------:R-:W2:Y:S04]  /*1c10*/  LDG.E R26, desc[UR6][R2.64+-0x1c] ;  /* 0xffffe406021a7981 */ /* 0x000ea8000c1e1900 */
[----:B------:R-:W3:Y:S04]  /*1c20*/  LDG.E R29, desc[UR6][R2.64+-0x18] ;  /* 0xffffe806021d7981 */ /* 0x000ee8000c1e1900 */
[----:B------:R-:W3:Y:S04]  /*1c30*/  LDG.E R28, desc[UR6][R2.64+-0x14] ;  /* 0xffffec06021c7981 */ /* 0x000ee8000c1e1900 */
[----:B------:R-:W4:Y:S04]  /*1c40*/  LDG.E R31, desc[UR6][R2.64+-0x10] ;  /* 0xfffff006021f7981 */ /* 0x000f28000c1e1900 */
[----:B------:R-:W4:Y:S04]  /*1c50*/  LDG.E R30, desc[UR6][R2.64+-0xc] ;  /* 0xfffff406021e7981 */ /* 0x000f28000c1e1900 */
[----:B------:R-:W4:Y:S04]  /*1c60*/  LDG.E R11, desc[UR6][R2.64+-0x8] ;  /* 0xfffff806020b7981 */ /* 0x000f28000c1e1900 */
[----:B------:R-:W4:Y:S04]  /*1c70*/  LDG.E R12, desc[UR6][R2.64+-0x4] ;  /* 0xfffffc06020c7981 */ /* 0x000f28000c1e1900 */
[----:B------:R-:W4:Y:S04]  /*1c80*/  LDG.E R32, desc[UR6][R2.64+0x10] ;  /* 0x0000100602207981 */ /* 0x000f28000c1e1900 */
[----:B------:R-:W4:Y:S01]  /*1c90*/  LDG.E R33, desc[UR6][R2.64+0x14] ;  /* 0x0000140602217981 */ /* 0x000f22000c1e1900 */
[----:B--2---:R-:W-:-:S03]  /*1ca0*/  IADD3 R26, PT, PT, R26, R27, R14 ;  /* 0x0000001b1a1a7210 */ /* 0x004fc60007ffe00e */
[----:B------:R-:W2:Y:S04]  /*1cb0*/  LDG.E R27, desc[UR6][R2.64] ;  /* 0x00000006021b7981 */ /* 0x000ea8000c1e1900 */
[----:B------:R-:W2:Y:S01]  /*1cc0*/  LDG.E R14, desc[UR6][R2.64+0x4] ;  /* 0x00000406020e7981 */ /* 0x000ea2000c1e1900 */
[----:B---3--:R-:W-:-:S03]  /*1cd0*/  IADD3 R28, PT, PT, R28, R29, R26 ;  /* 0x0000001d1c1c7210 */ /* 0x008fc60007ffe01a */
[----:B------:R-:W3:Y:S04]  /*1ce0*/  LDG.E R29, desc[UR6][R2.64+0x8] ;  /* 0x00000806021d7981 */ /* 0x000ee8000c1e1900 */
[----:B------:R-:W3:Y:S01]  /*1cf0*/  LDG.E R26, desc[UR6][R2.64+0xc] ;  /* 0x00000c06021a7981 */ /* 0x000ee2000c1e1900 */
[----:B----4-:R-:W-:-:S03]  /*1d00*/  IADD3 R30, PT, PT, R30, R31, R28 ;  /* 0x0000001f1e1e7210 */ /* 0x010fc60007ffe01c */
[----:B------:R-:W4:Y:S04]  /*1d10*/  LDG.E R28, desc[UR6][R2.64+0x18] ;  /* 0x00001806021c7981 */ /* 0x000f28000c1e1900 */
[----:B------:R-:W4:Y:S01]  /*1d20*/  LDG.E R31, desc[UR6][R2.64+0x1c] ;  /* 0x00001c06021f7981 */ /* 0x000f22000c1e1900 */
[----:B------:R-:W-:Y:S02]  /*1d30*/  IADD3 R10, PT, PT, R10, 0x10, RZ ;  /* 0x000000100a0a7810 */ /* 0x000fe40007ffe0ff */
[----:B------:R-:W-:Y:S02]  /*1d40*/  IADD3 R11, PT, PT, R12, R11, R30 ;  /* 0x0000000b0c0b7210 */ /* 0x000fe40007ffe01e */
[----:B------:R-:W-:Y:S02]  /*1d50*/  ISETP.NE.AND P0, PT, R10, RZ, PT ;  /* 0x000000ff0a00720c */ /* 0x000fe40003f05270 */
[----:B------:R-:W-:-:S02]  /*1d60*/  IADD3 R12, P1, PT, R2, 0x40, RZ ;  /* 0x00000040020c7810 */ /* 0x000fc40007f3e0ff */
[----:B--2---:R-:W-:-:S04]  /*1d70*/  IADD3 R11, PT, PT, R14, R27, R11 ;  /* 0x0000001b0e0b7210 */ /* 0x004fc80007ffe00b */
[----:B---3--:R-:W-:-:S04]  /*1d80*/  IADD3 R11, PT, PT, R26, R29, R11 ;  /* 0x0000001d1a0b7210 */ /* 0x008fc80007ffe00b */
[----:B------:R-:W-:Y:S01]  /*1d90*/  IADD3 R11, PT, PT, R33, R32, R11 ;  /* 0x00000020210b7210 */ /* 0x000fe20007ffe00b */
[----:B------:R-:W-:-:S03]  /*1da0*/  IMAD.X R27, RZ, RZ, R3, P1 ;  /* 0x000000ffff1b7224 */ /* 0x000fc600008e0603 */
[----:B----4-:R-:W-:Y:S01]  /*1db0*/  IADD3 R14, PT, PT, R31, R28, R11 ;  /* 0x0000001c1f0e7210 */ /* 0x010fe20007ffe00b */
[----:B------:R-:W-:Y:S06]  /*1dc0*/  @P0 BRA `(.L_x_22) ;  /* 0xfffffffc00840947 */ /* 0x000fec000383ffff */
.L_x_21:
        /* <DEDUP_REMOVED lines=14> */
[----:B------:R-:W4:Y:S04]  /*1eb0*/  LDG.E R31, desc[UR6][R2.64+0x18] ;  /* 0x00001806021f7981 */ /* 0x000f28000c1e1900 */
[----:B------:R-:W4:Y:S01]  /*1ec0*/  LDG.E R28, desc[UR6][R2.64+0x1c] ;  /* 0x00001c06021c7981 */ /* 0x000f22000c1e1900 */
[----:B------:R-:W-:-:S02]  /*1ed0*/  IADD3 R0, PT, PT, R0, 0x8, RZ ;  /* 0x0000000800007810 */ /* 0x000fc40007ffe0ff */
[----:B--2---:R-:W-:-:S04]  /*1ee0*/  IADD3 R10, PT, PT, R10, R11, R14 ;  /* 0x0000000b0a0a7210 */ /* 0x004fc80007ffe00e */
[----:B---3--:R-:W-:-:S04]  /*1ef0*/  IADD3 R10, PT, PT, R12, R27, R10 ;  /* 0x0000001b0c0a7210 */ /* 0x008fc80007ffe00a */
[----:B----4-:R-:W-:-:S04]  /*1f00*/  IADD3 R10, PT, PT, R26, R29, R10 ;  /* 0x0000001d1a0a7210 */ /* 0x010fc80007ffe00a */
[----:B------:R-:W-:-:S07]  /*1f10*/  IADD3 R14, PT, PT, R28, R31, R10 ;  /* 0x0000001f1c0e7210 */ /* 0x000fce0007ffe00a */
.L_x_23:
[----:B------:R-:W-:Y:S05]  /*1f20*/  @!P1 BRA `(.L_x_20) ;  /* 0x0000000000649947 */ /* 0x000fea0003800000 */
[----:B------:R-:W-:Y:S01]  /*1f30*/  VIADD R2, R15, 0xffffffff ;  /* 0xffffffff0f027836 */ /* 0x000fe20000000000 */
[----:B------:R-:W-:-:S04]  /*1f40*/  ISETP.NE.AND P1, PT, R13, RZ, PT ;  /* 0x000000ff0d00720c */ /* 0x000fc80003f25270 */
        /* <DEDUP_REMOVED lines=11> */
.L_x_24:
        /* <DEDUP_REMOVED lines=12> */
.L_x_20:
[----:B------:R-:W0:Y:S01]  /*20c0*/  LDCU UR4, c[0x0][0x38c] ;  /* 0x00007180ff0477ac */ /* 0x000e220008000800 */
[----:B------:R-:W-:Y:S02]  /*20d0*/  HFMA2 R12, -RZ, RZ, 0, 0 ;  /* 0x00000000ff0c7431 */ /* 0x000fe400000001ff */
[----:B------:R-:W-:Y:S01]  /*20e0*/  IMAD.MOV.U32 R0, RZ, RZ, RZ ;  /* 0x000000ffff007224 */ /* 0x000fe200078e00ff */
[----:B0-----:R-:W-:-:S09]  /*20f0*/  UISETP.GE.U32.AND UP0, UPT, UR4, 0x10, UPT ;  /* 0x000000100400788c */ /* 0x001fd2000bf06070 */
[----:B------:R-:W-:Y:S05]  /*2100*/  BRA.U !UP0, `(.L_x_25) ;  /* 0x0000000108ec7547 */ /* 0x000fea000b800000 */
[----:B------:R-:W-:Y:S02]  /*2110*/  MOV R12, RZ ;  /* 0x000000ff000c7202 */ /* 0x000fe40000000f00 */
[----:B------:R-:W-:-:S07]  /*2120*/  MOV R0, RZ ;  /* 0x000000ff00007202 */ /* 0x000fce0000000f00 */
.L_x_26:
        /* <DEDUP_REMOVED lines=14> */
[----:B------:R-:W4:Y:S04]  /*2210*/  LDG.E R37, desc[UR6][R2.64+0x34] ;  /* 0x0000340602257981 */ /* 0x000f28000c1e1900 */
[----:B------:R-:W4:Y:S01]  /*2220*/  LDG.E R34, desc[UR6][R2.64+0x3c] ;  /* 0x00003c0602227981 */ /* 0x000f22000c1e1900 */
[----:B--2---:R-:W-:-:S03]  /*2230*/  FFMA R28, R29, R28, R12 ;  /* 0x0000001c1d1c7223 */ /* 0x004fc6000000000c */
[----:B------:R-:W2:Y:S04]  /*2240*/  LDG.E R29, desc[UR6][R10.64+0x14] ;  /* 0x000014060a1d7981 */ /* 0x000ea8000c1e1900 */
[----:B------:R-:W2:Y:S01]  /*2250*/  LDG.E R12, desc[UR6][R2.64+0x14] ;  /* 0x00001406020c7981 */ /* 0x000ea2000c1e1900 */
[----:B---3--:R-:W-:-:S03]  /*2260*/  FFMA R31, R31, R30, R28 ;  /* 0x0000001e1f1f7223 */ /* 0x008fc6000000001c */
[----:B------:R-:W3:Y:S04]  /*2270*/  LDG.E R28, desc[UR6][R2.64+0x10] ;  /* 0x00001006021c7981 */ /* 0x000ee8000c1e1900 */
[----:B------:R-:W2:Y:S01]  /*2280*/  LDG.E R30, desc[UR6][R2.64+0x1c] ;  /* 0x00001c06021e7981 */ /* 0x000ea2000c1e1900 */
[----:B----4-:R-:W-:-:S03]  /*2290*/  FFMA R26, R26, R27, R31 ;  /* 0x0000001b1a1a7223 */ /* 0x010fc6000000001f */
[----:B------:R-:W4:Y:S04]  /*22a0*/  LDG.E R27, desc[UR6][R2.64+0x18] ;  /* 0x00001806021b7981 */ /* 0x000f28000c1e1900 */
[----:B------:R-:W4:Y:S01]  /*22b0*/  LDG.E R31, desc[UR6][R2.64+0x24] ;  /* 0x00002406021f7981 */ /* 0x000f22000c1e1900 */
[----:B------:R-:W-:-:S03]  /*22c0*/  FFMA R32, R33, R32, R26 ;  /* 0x0000002021207223 */ /* 0x000fc6000000001a */
[----:B------:R-:W4:Y:S04]  /*22d0*/  LDG.E R26, desc[UR6][R10.64+0x18] ;  /* 0x000018060a1a7981 */ /* 0x000f28000c1e1900 */
[----:B------:R-:W4:Y:S01]  /*22e0*/  LDG.E R33, desc[UR6][R10.64+0x1c] ;  /* 0x00001c060a217981 */ /* 0x000f22000c1e1900 */
[----:B---3--:R-:W-:-:S03]  /*22f0*/  FFMA R28, R35, R28, R32 ;  /* 0x0000001c231c7223 */ /* 0x008fc60000000020 */
[----:B------:R-:W3:Y:S01]  /*2300*/  LDG.E R35, desc[UR6][R10.64+0x20] ;  /* 0x000020060a237981 */ /* 0x000ee2000c1e1900 */
[----:B--2---:R-:W-:-:S03]  /*2310*/  FFMA R29, R29, R12, R28 ;  /* 0x0000000c1d1d7223 */ /* 0x004fc6000000001c */
[----:B------:R-:W3:Y:S04]  /*2320*/  LDG.E R12, desc[UR6][R2.64+0x20] ;  /* 0x00002006020c7981 */ /* 0x000ee8000c1e1900 */
[----:B------:R-:W2:Y:S04]  /*2330*/  LDG.E R28, desc[UR6][R10.64+0x24] ;  /* 0x000024060a1c7981 */ /* 0x000ea8000c1e1900 */
[----:B------:R-:W2:Y:S01]  /*2340*/  LDG.E R32, desc[UR6][R2.64+0x30] ;  /* 0x0000300602207981 */ /* 0x000ea2000c1e1900 */
[----:B----4-:R-:W-:-:S03]  /*2350*/  FFMA R26, R26, R27, R29 ;  /* 0x0000001b1a1a7223 */ /* 0x010fc6000000001d */
[----:B------:R-:W4:Y:S01]  /*2360*/  LDG.E R29, desc[UR6][R2.64+0x28] ;  /* 0x00002806021d7981 */ /* 0x000f22000c1e1900 */
[----:B------:R-:W-:-:S03]  /*2370*/  FFMA R30, R33, R30, R26 ;  /* 0x0000001e211e7223 */ /* 0x000fc6000000001a */
[----:B------:R-:W4:Y:S04]  /*2380*/  LDG.E R26, desc[UR6][R10.64+0x28] ;  /* 0x000028060a1a7981 */ /* 0x000f28000c1e1900 */
[----:B------:R-:W4:Y:S04]  /*2390*/  LDG.E R27, desc[UR6][R2.64+0x2c] ;  /* 0x00002c06021b7981 */ /* 0x000f28000c1e1900 */
[----:B------:R-:W4:Y:S01]  /*23a0*/  LDG.E R33, desc[UR6][R10.64+0x3c] ;  /* 0x00003c060a217981 */ /* 0x000f22000c1e1900 */
[----:B---3--:R-:W-:-:S03]  /*23b0*/  FFMA R35, R35, R12, R30 ;  /* 0x0000000c23237223 */ /* 0x008fc6000000001e */
[----:B------:R-:W3:Y:S01]  /*23c0*/  LDG.E R12, desc[UR6][R10.64+0x2c] ;  /* 0x00002c060a0c7981 */ /* 0x000ee2000c1e1900 */
[----:B--2---:R-:W-:-:S03]  /*23d0*/  FFMA R36, R28, R31, R35 ;  /* 0x0000001f1c247223 */ /* 0x004fc60000000023 */
[----:B------:R-:W2:Y:S04]  /*23e0*/  LDG.E R31, desc[UR6][R10.64+0x30] ;  /* 0x000030060a1f7981 */ /* 0x000ea8000c1e1900 */
[----:B------:R-:W2:Y:S04]  /*23f0*/  LDG.E R30, desc[UR6][R10.64+0x34] ;  /* 0x000034060a1e7981 */ /* 0x000ea8000c1e1900 */
[----:B------:R-:W2:Y:S04]  /*2400*/  LDG.E R28, desc[UR6][R10.64+0x38] ;  /* 0x000038060a1c7981 */ /* 0x000ea8000c1e1900 */
[----:B------:R-:W2:Y:S01]  /*2410*/  LDG.E R35, desc[UR6][R2.64+0x38] ;  /* 0x0000380602237981 */ /* 0x000ea2000c1e1900 */
[----:B----4-:R-:W-:Y:S01]  /*2420*/  FFMA R29, R26, R29, R36 ;  /* 0x0000001d1a1d7223 */ /* 0x010fe20000000024 */
[----:B------:R-:W-:-:S05]  /*2430*/  VIADD R0, R0, 0x10 ;  /* 0x0000001000007836 */ /* 0x000fca0000000000 */
[----:B------:R-:W-:Y:S01]  /*2440*/  ISETP.NE.AND P0, PT, R0, R19, PT ;  /* 0x000000130000720c */ /* 0x000fe20003f05270 */
[----:B---3--:R-:W-:-:S04]  /*2450*/  FFMA R12, R12, R27, R29 ;  /* 0x0000001b0c0c7223 */ /* 0x008fc8000000001d */
[----:B--2---:R-:W-:-:S04]  /*2460*/  FFMA R31, R31, R32, R12 ;  /* 0x000000201f1f7223 */ /* 0x004fc8000000000c */
[----:B------:R-:W-:-:S04]  /*2470*/  FFMA R31, R30, R37, R31 ;  /* 0x000000251e1f7223 */ /* 0x000fc8000000001f */
[----:B------:R-:W-:-:S04]  /*2480*/  FFMA R28, R28, R35, R31 ;  /* 0x000000231c1c7223 */ /* 0x000fc8000000001f */
[----:B------:R-:W-:Y:S01]  /*2490*/  FFMA R12, R33, R34, R28 ;  /* 0x00000022210c7223 */ /* 0x000fe2000000001c */
[----:B------:R-:W-:Y:S06]  /*24a0*/  @P0 BRA `(.L_x_26) ;  /* 0xfffffffc00200947 */ /* 0x000fec000383ffff */
[----:B------:R-:W-:-:S07]  /*24b0*/  MOV R0, R19 ;  /* 0x0000001300007202 */ /* 0x000fce0000000f00 */
.L_x_25:
        /* <DEDUP_REMOVED lines=17> */
[----:B------:R-:W4:Y:S04]  /*25d0*/  LDG.E R36, desc[UR6][R2.64+0x10] ;  /* 0x0000100602247981 */ /* 0x000f28000c1e1900 */
[----:B------:R-:W4:Y:S04]  /*25e0*/  LDG.E R35, desc[UR6][R2.64+0x14] ;  /* 0x0000140602237981 */ /* 0x000f28000c1e1900 */
[----:B------:R-:W4:Y:S04]  /*25f0*/  LDG.E R33, desc[UR6][R2.64+0x18] ;  /* 0x0000180602217981 */ /* 0x000f28000c1e1900 */
[----:B------:R-:W4:Y:S04]  /*2600*/  LDG.E R32, desc[UR6][R10.64+0x1c] ;  /* 0x00001c060a207981 */ /* 0x000f28000c1e1900 */
[----:B------:R-:W4:Y:S01]  /*2610*/  LDG.E R37, desc[UR6][R2.64+0x1c] ;  /* 0x00001c0602257981 */ /* 0x000f22000c1e1900 */
[----:B---3--:R-:W-:-:S03]  /*2620*/  FFMA R26, R27, R26, R12 ;  /* 0x0000001a1b1a7223 */ /* 0x008fc6000000000c */
[----:B------:R-:W3:Y:S04]  /*2630*/  LDG.E R12, desc[UR6][R10.64+0x8] ;  /* 0x000008060a0c7981 */ /* 0x000ee8000c1e1900 */
[----:B------:R-:W3:Y:S01]  /*2640*/  LDG.E R27, desc[UR6][R2.64+0x8] ;  /* 0x00000806021b7981 */ /* 0x000ee2000c1e1900 */
[----:B--2---:R-:W-:-:S03]  /*2650*/  FFMA R34, R29, R28, R26 ;  /* 0x0000001c1d227223 */ /* 0x004fc6000000001a */
[----:B------:R-:W2:Y:S04]  /*2660*/  LDG.E R29, desc[UR6][R10.64+0x10] ;  /* 0x000010060a1d7981 */ /* 0x000ea8000c1e1900 */
[----:B------:R-:W2:Y:S04]  /*2670*/  LDG.E R28, desc[UR6][R10.64+0x14] ;  /* 0x000014060a1c7981 */ /* 0x000ea8000c1e1900 */
[----:B------:R-:W2:Y:S01]  /*2680*/  LDG.E R26, desc[UR6][R10.64+0x18] ;  /* 0x000018060a1a7981 */ /* 0x000ea2000c1e1900 */
[----:B------:R-:W-:Y:S02]  /*2690*/  VIADD R0, R0, 0x8 ;  /* 0x0000000800007836 */ /* 0x000fe40000000000 */
[----:B---3--:R-:W-:-:S04]  /*26a0*/  FFMA R27, R12, R27, R34 ;  /* 0x0000001b0c1b7223 */ /* 0x008fc80000000022 */
[----:B----4-:R-:W-:-:S04]  /*26b0*/  FFMA R30, R30, R31, R27 ;  /* 0x0000001f1e1e7223 */ /* 0x010fc8000000001b */
[----:B--2---:R-:W-:-:S04]  /*26c0*/  FFMA R29, R29, R36, R30 ;  /* 0x000000241d1d7223 */ /* 0x004fc8000000001e */
[----:B------:R-:W-:-:S04]  /*26d0*/  FFMA R29, R28, R35, R29 ;  /* 0x000000231c1d7223 */ /* 0x000fc8000000001d */
[----:B------:R-:W-:-:S04]  /*26e0*/  FFMA R29, R26, R33, R29 ;  /* 0x000000211a1d7223 */ /* 0x000fc8000000001d */
[----:B------:R-:W-:-:S07]  /*26f0*/  FFMA R12, R32, R37, R29 ;  /* 0x00000025200c7223 */ /* 0x000fce000000001d */
.L_x_28:
        /* <DEDUP_REMOVED lines=17> */
[----:B------:R-:W4:Y:S01]  /*2810*/  LDG.E R32, desc[UR6][R2.64+0xc] ;  /* 0x00000c0602207981 */ /* 0x000f22000c1e1900 */
[----:B------:R-:W-:Y:S01]  /*2820*/  IADD3 R0, PT, PT, R0, 0x4, RZ ;  /* 0x0000000400007810 */ /* 0x000fe20007ffe0ff */
[----:B---3--:R-:W-:-:S04]  /*2830*/  FFMA R26, R27, R26, R12 ;  /* 0x0000001a1b1a7223 */ /* 0x008fc8000000000c */
[----:B--2---:R-:W-:-:S04]  /*2840*/  FFMA R26, R29, R28, R26 ;  /* 0x0000001c1d1a7223 */ /* 0x004fc8000000001a */
[----:B----4-:R-:W-:-:S04]  /*2850*/  FFMA R26, R31, R30, R26 ;  /* 0x0000001e1f1a7223 */ /* 0x010fc8000000001a */
[----:B------:R-:W-:-:S07]  /*2860*/  FFMA R12, R33, R32, R26 ;  /* 0x00000020210c7223 */ /* 0x000fce000000001a */
.L_x_29:
        /* <DEDUP_REMOVED lines=18> */
.L_x_27:
[----:B------:R-:W-:Y:S01]  /*2990*/  UISETP.NE.AND UP0, UPT, UR4, 0x1, UPT ;  /* 0x000000010400788c */ /* 0x000fe2000bf05270 */
[----:B------:R-:W-:-:S08]  /*29a0*/  IMAD.MOV.U32 R3, RZ, RZ, RZ ;  /* 0x000000ffff037224 */ /* 0x000fd000078e00ff */
[----:B------:R-:W-:Y:S05]  /*29b0*/  BRA.U !UP0, `(.L_x_30) ;  /* 0x0000000908687547 */ /* 0x000fea000b800000 */
[----:B------:R-:W-:-:S07]  /*29c0*/  HFMA2 R3, -RZ, RZ, 0, 0 ;  /* 0x00000000ff037431 */ /* 0x000fce00000001ff */
.L_x_41:
[----:B------:R-:W2:Y:S01]  /*29d0*/  LDG.E R0, desc[UR6][R6.64] ;  /* 0x0000000606007981 */ /* 0x000ea2000c1e1900 */
[----:B------:R-:W-:Y:S01]  /*29e0*/  MOV R27, 0x33d6bf95 ;  /* 0x33d6bf95001b7802 */ /* 0x000fe20000000f00 */
[----:B------:R-:W-:Y:S05]  /*29f0*/  YIELD ;  /* 0x0000000000007946 */ /* 0x000fea0003800000 */
[----:B--2---:R-:W-:-:S05]  /*2a00*/  IMAD.HI R2, R0, 0x6b5fca6b, RZ ;  /* 0x6b5fca6b00027827 */ /* 0x004fca00078e02ff */
[----:B0-----:R-:W-:-:S04]  /*2a10*/  SHF.R.U32.HI R11, RZ, 0x1f, R2 ;  /* 0x0000001fff0b7819 */ /* 0x001fc80000011602 */
[----:B------:R-:W-:Y:S01]  /*2a20*/  LEA.HI.SX32 R11, R2, R11, 0xa ;  /* 0x0000000b020b7211 */ /* 0x000fe200078f52ff */
[----:B------:R-:W-:-:S04]  /*2a30*/  IMAD.MOV.U32 R2, RZ, RZ, 0x4b189680 ;  /* 0x4b189680ff027424 */ /* 0x000fc800078e00ff */
[----:B------:R-:W-:Y:S02]  /*2a40*/  IMAD R33, R11, -0x989680, R0 ;  /* 0xff6769800b217824 */ /* 0x000fe400078e0200 */
[----:B------:R-:W-:Y:S01]  /*2a50*/  FFMA R0, R27, -R2, 1 ;  /* 0x3f8000001b007423 */ /* 0x000fe20000000802 */
[----:B------:R-:W-:Y:S02]  /*2a60*/  I2FP.F32.S32 R2, R11 ;  /* 0x0000000b00027245 */ /* 0x000fe40000201400 */
[----:B------:R-:W-:Y:S01]  /*2a70*/  I2FP.F32.S32 R33, R33 ;  /* 0x0000002100217245 */ /* 0x000fe20000201400 */
[----:B------:R-:W-:-:S03]  /*2a80*/  FFMA R0, R0, R27, 1.0000000116860974231e-07 ;  /* 0x33d6bf9500007423 */ /* 0x000fc6000000001b */
[----:B------:R-:W0:Y:S01]  /*2a90*/  FCHK P0, R33, 10000000 ;  /* 0x4b18968021007902 */ /* 0x000e220000000000 */
[----:B------:R-:W-:-:S04]  /*2aa0*/  FFMA R10, R33, R0, RZ ;  /* 0x00000000210a7223 */ /* 0x000fc800000000ff */
[----:B------:R-:W-:-:S04]  /*2ab0*/  FFMA R27, R10, -10000000, R33 ;  /* 0xcb1896800a1b7823 */ /* 0x000fc80000000021 */
[----:B------:R-:W-:Y:S01]  /*2ac0*/  FFMA R0, R0, R27, R10 ;  /* 0x0000001b00007223 */ /* 0x000fe2000000000a */
[----:B0-----:R-:W-:Y:S06]  /*2ad0*/  @!P0 BRA `(.L_x_31) ;  /* 0x00000000000c8947 */ /* 0x001fec0003800000 */
[----:B------:R-:W-:Y:S02]  /*2ae0*/  MOV R0, 0x4b189680 ;  /* 0x4b18968000007802 */ /* 0x000fe40000000f00 */
[----:B------:R-:W-:-:S07]  /*2af0*/  MOV R26, 0x2b10 ;  /* 0x00002b10001a7802 */ /* 0x000fce0000000f00 */
[----:B-----5:R-:W-:Y:S05]  /*2b00*/  CALL.REL.NOINC `($__internal_0_$__cuda_sm3x_div_rn_noftz_f32_slowpath) ;  /* 0x0000000c006c7944 */ /* 0x020fea0003c00000 */
.L_x_31:
[----:B------:R-:W0:Y:S01]  /*2b10*/  LDC.64 R10, c[0x0][0x380] ;  /* 0x0000e000ff0a7b82 */ /* 0x000e220000000a00 */
[----:B------:R-:W1:Y:S01]  /*2b20*/  LDCU UR4, c[0x0][0x38c] ;  /* 0x00007180ff0477ac */ /* 0x000e620008000800 */
[----:B------:R-:W2:Y:S01]  /*2b30*/  LDG.E R33, desc[UR6][R8.64] ;  /* 0x0000000608217981 */ /* 0x000ea2000c1e1900 */
[----:B-1----:R-:W-:-:S04]  /*2b40*/  IMAD R27, R14, UR4, R3 ;  /* 0x000000040e1b7c24 */ /* 0x002fc8000f8e0203 */
[----:B0-----:R-:W-:-:S05]  /*2b50*/  IMAD.WIDE R10, R27, 0x4, R10 ;  /* 0x000000041b0a7825 */ /* 0x001fca00078e020a */
[----:B------:R0:W5:Y:S01]  /*2b60*/  LDG.E R32, desc[UR6][R10.64] ;  /* 0x000000060a207981 */ /* 0x000162000c1e1900 */
[----:B------:R-:W-:Y:S02]  /*2b70*/  HFMA2 R26, -RZ, RZ, 1.75, 0 ;  /* 0x3f000000ff1a7431 */ /* 0x000fe400000001ff */
[----:B------:R-:W-:Y:S01]  /*2b80*/  FADD R27, R2, R0 ;  /* 0x00000000021b7221 */ /* 0x000fe20000000000 */
[----:B------:R-:W-:Y:S01]  /*2b90*/  IMAD.MOV.U32 R0, RZ, RZ, 0x437c0000 ;  /* 0x437c0000ff007424 */ /* 0x000fe200078e00ff */
[----:B------:R-:W-:Y:S02]  /*2ba0*/  BSSY.RECONVERGENT B0, `(.L_x_32) ;  /* 0x000001d000007945 */ /* 0x000fe40003800200 */
[----:B------:R-:W-:-:S04]  /*2bb0*/  FFMA.SAT R29, R27, 0.0057249800302088260651, R26 ;  /* 0x3bbb989d1b1d7823 */ /* 0x000fc8000000201a */
[----:B------:R-:W-:-:S04]  /*2bc0*/  FFMA.RM R29, R29, R0, 12582913 ;  /* 0x4b4000011d1d7423 */ /* 0x000fc80000004000 */
[C---:B------:R-:W-:Y:S01]  /*2bd0*/  FADD R2, R29.reuse, -12583039 ;  /* 0xcb40007f1d027421 */ /* 0x040fe20000000000 */
[----:B------:R-:W-:-:S03]  /*2be0*/  SHF.L.U32 R28, R29, 0x17, RZ ;  /* 0x000000171d1c7819 */ /* 0x000fc600000006ff */
[----:B------:R-:W-:-:S04]  /*2bf0*/  FFMA R2, R27, 1.4426950216293334961, -R2 ;  /* 0x3fb8aa3b1b027823 */ /* 0x000fc80000000802 */
[C---:B------:R-:W-:Y:S01]  /*2c00*/  FFMA R2, R27.reuse, 1.925963033500011079e-08, R2 ;  /* 0x32a570601b027823 */ /* 0x040fe20000000002 */
[----:B------:R-:W-:-:S03]  /*2c10*/  FADD R27, -R27, R12 ;  /* 0x0000000c1b1b7221 */ /* 0x000fc60000000100 */
[----:B------:R-:W1:Y:S01]  /*2c20*/  MUFU.EX2 R31, R2 ;  /* 0x00000002001f7308 */ /* 0x000e620000000800 */
[----:B------:R-:W-:-:S04]  /*2c30*/  FFMA.SAT R29, R27, 0.0057249800302088260651, R26 ;  /* 0x3bbb989d1b1d7823 */ /* 0x000fc8000000201a */
[----:B------:R-:W-:-:S04]  /*2c40*/  FFMA.RM R29, R29, R0, 12582913 ;  /* 0x4b4000011d1d7423 */ /* 0x000fc80000004000 */
[----:B------:R-:W-:-:S04]  /*2c50*/  FADD R0, R29, -12583039 ;  /* 0xcb40007f1d007421 */ /* 0x000fc80000000000 */
[----:B------:R-:W-:Y:S01]  /*2c60*/  FFMA R0, R27, 1.4426950216293334961, -R0 ;  /* 0x3fb8aa3b1b007823 */ /* 0x000fe20000000800 */
[----:B-1----:R-:W-:-:S03]  /*2c70*/  FMUL R26, R28, R31 ;  /* 0x0000001f1c1a7220 */ /* 0x002fc60000400000 */
[----:B------:R-:W-:Y:S01]  /*2c80*/  FFMA R0, R27, 1.925963033500011079e-08, R0 ;  /* 0x32a570601b007823 */ /* 0x000fe20000000000 */
[----:B------:R-:W1:Y:S08]  /*2c90*/  MUFU.RCP R31, R26 ;  /* 0x0000001a001f7308 */ /* 0x000e700000001000 */
[----:B------:R-:W3:Y:S01]  /*2ca0*/  MUFU.EX2 R27, R0 ;  /* 0x00000000001b7308 */ /* 0x000ee20000000800 */
[----:B-1----:R-:W-:-:S04]  /*2cb0*/  FFMA R2, -R26, R31, 1 ;  /* 0x3f8000001a027423 */ /* 0x002fc8000000011f */
[----:B------:R-:W-:Y:S01]  /*2cc0*/  FFMA R28, R31, R2, R31 ;  /* 0x000000021f1c7223 */ /* 0x000fe2000000001f */
[----:B------:R-:W-:-:S05]  /*2cd0*/  SHF.L.U32 R2, R29, 0x17, RZ ;  /* 0x000000171d027819 */ /* 0x000fca00000006ff */
[----:B---3--:R-:W-:Y:S01]  /*2ce0*/  FMUL R2, R2, R27 ;  /* 0x0000001b02027220 */ /* 0x008fe20000400000 */
[----:B--2---:R-:W1:Y:S01]  /*2cf0*/  FCHK P0, R33, R26 ;  /* 0x0000001a21007302 */ /* 0x004e620000000000 */
[----:B------:R-:W-:-:S04]  /*2d00*/  FFMA R31, R33, R28, RZ ;  /* 0x0000001c211f7223 */ /* 0x000fc800000000ff */
[----:B------:R-:W-:-:S04]  /*2d10*/  FFMA R29, -R26, R31, R33 ;  /* 0x0000001f1a1d7223 */ /* 0x000fc80000000121 */
[----:B------:R-:W-:Y:S01]  /*2d20*/  FFMA R0, R28, R29, R31 ;  /* 0x0000001d1c007223 */ /* 0x000fe2000000001f */
[----:B01----:R-:W-:Y:S06]  /*2d30*/  @!P0 BRA `(.L_x_33) ;  /* 0x00000000000c8947 */ /* 0x003fec0003800000 */
[----:B------:R-:W-:Y:S01]  /*2d40*/  IMAD.MOV.U32 R0, RZ, RZ, R26 ;  /* 0x000000ffff007224 */ /* 0x000fe200078e001a */
[----:B------:R-:W-:-:S07]  /*2d50*/  MOV R26, 0x2d70 ;  /* 0x00002d70001a7802 */ /* 0x000fce0000000f00 */
[----:B-----5:R-:W-:Y:S05]  /*2d60*/  CALL.REL.NOINC `($__internal_0_$__cuda_sm3x_div_rn_noftz_f32_slowpath) ;  /* 0x0000000800d47944 */ /* 0x020fea0003c00000 */
.L_x_33:
[----:B------:R-:W-:Y:S05]  /*2d70*/  BSYNC.RECONVERGENT B0 ;  /* 0x0000000000007941 */ /* 0x000fea0003800200 */
.L_x_32:
[----:B------:R-:W0:Y:S01]  /*2d80*/  MUFU.RCP R27, R0 ;  /* 0x00000000001b7308 */ /* 0x000e220000001000 */
[----:B------:R-:W-:Y:S07]  /*2d90*/  BSSY.RECONVERGENT B0, `(.L_x_34) ;  /* 0x000000c000007945 */ /* 0x000fee0003800200 */
[----:B------:R-:W1:Y:S01]  /*2da0*/  FCHK P0, R2, R0 ;  /* 0x0000000002007302 */ /* 0x000e620000000000 */
[----:B0-----:R-:W-:-:S04]  /*2db0*/  FFMA R26, R27, -R0, 1 ;  /* 0x3f8000001b1a7423 */ /* 0x001fc80000000800 */
[----:B------:R-:W-:-:S04]  /*2dc0*/  FFMA R27, R27, R26, R27 ;  /* 0x0000001a1b1b7223 */ /* 0x000fc8000000001b */
[----:B------:R-:W-:-:S04]  /*2dd0*/  FFMA R29, R2, R27, RZ ;  /* 0x0000001b021d7223 */ /* 0x000fc800000000ff */
[----:B------:R-:W-:-:S04]  /*2de0*/  FFMA R26, R29, -R0, R2 ;  /* 0x800000001d1a7223 */ /* 0x000fc80000000002 */
[----:B------:R-:W-:Y:S01]  /*2df0*/  FFMA R27, R27, R26, R29 ;  /* 0x0000001a1b1b7223 */ /* 0x000fe2000000001d */
[----:B-1----:R-:W-:Y:S06]  /*2e00*/  @!P0 BRA `(.L_x_35) ;  /* 0x0000000000108947 */ /* 0x002fec0003800000 */
[----:B------:R-:W-:Y:S02]  /*2e10*/  MOV R33, R2 ;  /* 0x0000000200217202 */ /* 0x000fe40000000f00 */
[----:B------:R-:W-:-:S07]  /*2e20*/  MOV R26, 0x2e40 ;  /* 0x00002e40001a7802 */ /* 0x000fce0000000f00 */
[----:B-----5:R-:W-:Y:S05]  /*2e30*/  CALL.REL.NOINC `($__internal_0_$__cuda_sm3x_div_rn_noftz_f32_slowpath) ;  /* 0x0000000800a07944 */ /* 0x020fea0003c00000 */
[----:B------:R-:W-:-:S07]  /*2e40*/  MOV R27, R0 ;  /* 0x00000000001b7202 */ /* 0x000fce0000000f00 */
.L_x_35:
[----:B------:R-:W-:Y:S05]  /*2e50*/  BSYNC.RECONVERGENT B0 ;  /* 0x0000000000007941 */ /* 0x000fea0003800200 */
.L_x_34:
[----:B------:R-:W0:Y:S01]  /*2e60*/  LDC.64 R36, c[0x0][0x390] ;  /* 0x0000e400ff247b82 */ /* 0x000e220000000a00 */
[----:B------:R-:W1:Y:S01]  /*2e70*/  LDCU UR4, c[0x0][0x38c] ;  /* 0x00007180ff0477ac */ /* 0x000e620008000800 */
[----:B-----5:R-:W-:Y:S01]  /*2e80*/  FMUL R27, R32, R27 ;  /* 0x0000001b201b7220 */ /* 0x020fe20000400000 */
[----:B-1----:R-:W-:-:S04]  /*2e90*/  IMAD R29, R22, UR4, R3 ;  /* 0x00000004161d7c24 */ /* 0x002fc8000f8e0203 */
[----:B0-----:R-:W-:-:S05]  /*2ea0*/  IMAD.WIDE R36, R29, 0x4, R36 ;  /* 0x000000041d247825 */ /* 0x001fca00078e0224 */
[----:B------:R0:W-:Y:S04]  /*2eb0*/  REDG.E.ADD.F32.FTZ.RN.STRONG.GPU desc[UR6][R36.64], R27 ;  /* 0x0000001b240079a6 */ /* 0x0001e8000c12f306 */
[----:B------:R-:W2:Y:S01]  /*2ec0*/  LDG.E R0, desc[UR6][R6.64] ;  /* 0x0000000606007981 */ /* 0x000ea2000c1e1900 */
[----:B------:R-:W-:Y:S02]  /*2ed0*/  HFMA2 R31, -RZ, RZ, 14.1875, -0.0015869140625 ;  /* 0x4b189680ff1f7431 */ /* 0x000fe400000001ff */
[----:B--2---:R-:W-:-:S05]  /*2ee0*/  IMAD.HI R2, R0, 0x6b5fca6b, RZ ;  /* 0x6b5fca6b00027827 */ /* 0x004fca00078e02ff */
[----:B------:R-:W-:-:S04]  /*2ef0*/  SHF.R.U32.HI R29, RZ, 0x1f, R2 ;  /* 0x0000001fff1d7819 */ /* 0x000fc80000011602 */
[----:B------:R-:W-:Y:S01]  /*2f00*/  LEA.HI.SX32 R29, R2, R29, 0xa ;  /* 0x0000001d021d7211 */ /* 0x000fe200078f52ff */
[----:B------:R-:W-:-:S04]  /*2f10*/  IMAD.MOV.U32 R2, RZ, RZ, 0x33d6bf95 ;  /* 0x33d6bf95ff027424 */ /* 0x000fc800078e00ff */
[----:B------:R-:W-:Y:S02]  /*2f20*/  IMAD R0, R29, -0x989680, R0 ;  /* 0xff6769801d007824 */ /* 0x000fe400078e0200 */
[----:B------:R-:W-:-:S03]  /*2f30*/  FFMA R31, R2, -R31, 1 ;  /* 0x3f800000021f7423 */ /* 0x000fc6000000081f */
[----:B------:R-:W-:Y:S01]  /*2f40*/  I2FP.F32.S32 R33, R0 ;  /* 0x0000000000217245 */ /* 0x000fe20000201400 */
[----:B------:R-:W-:Y:S01]  /*2f50*/  FFMA R0, R31, R2, 1.0000000116860974231e-07 ;  /* 0x33d6bf951f007423 */ /* 0x000fe20000000002 */
[----:B------:R-:W-:Y:S02]  /*2f60*/  I2FP.F32.S32 R2, R29 ;  /* 0x0000001d00027245 */ /* 0x000fe40000201400 */
[----:B------:R-:W1:Y:S01]  /*2f70*/  FCHK P0, R33, 10000000 ;  /* 0x4b18968021007902 */ /* 0x000e620000000000 */
[----:B0-----:R-:W-:-:S04]  /*2f80*/  FFMA R27, R0, R33, RZ ;  /* 0x00000021001b7223 */ /* 0x001fc800000000ff */
[----:B------:R-:W-:-:S04]  /*2f90*/  FFMA R26, R27, -10000000, R33 ;  /* 0xcb1896801b1a7823 */ /* 0x000fc80000000021 */
[----:B------:R-:W-:Y:S01]  /*2fa0*/  FFMA R0, R0, R26, R27 ;  /* 0x0000001a00007223 */ /* 0x000fe2000000001b */
[----:B-1----:R-:W-:Y:S06]  /*2fb0*/  @!P0 BRA `(.L_x_36) ;  /* 0x00000000000c8947 */ /* 0x002fec0003800000 */
[----:B------:R-:W-:Y:S02]  /*2fc0*/  MOV R0, 0x4b189680 ;  /* 0x4b18968000007802 */ /* 0x000fe40000000f00 */
[----:B------:R-:W-:-:S07]  /*2fd0*/  MOV R26, 0x2ff0 ;  /* 0x00002ff0001a7802 */ /* 0x000fce0000000f00 */
[----:B------:R-:W-:Y:S05]  /*2fe0*/  CALL.REL.NOINC `($__internal_0_$__cuda_sm3x_div_rn_noftz_f32_slowpath) ;  /* 0x0000000800347944 */ /* 0x000fea0003c00000 */
.L_x_36:
[----:B------:R-:W2:Y:S01]  /*2ff0*/  LDG.E R33, desc[UR6][R8.64] ;  /* 0x0000000608217981 */ /* 0x000ea2000c1e1900 */
[----:B------:R-:W-:Y:S02]  /*3000*/  IMAD.MOV.U32 R26, RZ, RZ, 0x3f000000 ;  /* 0x3f000000ff1a7424 */ /* 0x000fe400078e00ff */
[----:B------:R-:W-:Y:S01]  /*3010*/  FADD R27, R2, R0 ;  /* 0x00000000021b7221 */ /* 0x000fe20000000000 */
[----:B------:R-:W-:Y:S01]  /*3020*/  MOV R0, 0x437c0000 ;  /* 0x437c000000007802 */ /* 0x000fe20000000f00 */
[----:B------:R0:W5:Y:S01]  /*3030*/  LDG.E R10, desc[UR6][R10.64+0x4] ;  /* 0x000004060a0a7981 */ /* 0x000162000c1e1900 */
[----:B------:R-:W-:Y:S01]  /*3040*/  BSSY.RECONVERGENT B0, `(.L_x_37) ;  /* 0x000001d000007945 */ /* 0x000fe20003800200 */
[----:B------:R-:W-:-:S04]  /*3050*/  FFMA.SAT R29, R27, 0.0057249800302088260651, R26 ;  /* 0x3bbb989d1b1d7823 */ /* 0x000fc8000000201a */
[----:B------:R-:W-:-:S04]  /*3060*/  FFMA.RM R29, R29, R0, 12582913 ;  /* 0x4b4000011d1d7423 */ /* 0x000fc80000004000 */
[C---:B------:R-:W-:Y:S01]  /*3070*/  FADD R2, R29.reuse, -12583039 ;  /* 0xcb40007f1d027421 */ /* 0x040fe20000000000 */
[----:B------:R-:W-:-:S03]  /*3080*/  SHF.L.U32 R29, R29, 0x17, RZ ;  /* 0x000000171d1d7819 */ /* 0x000fc600000006ff */
[----:B------:R-:W-:-:S04]  /*3090*/  FFMA R2, R27, 1.4426950216293334961, -R2 ;  /* 0x3fb8aa3b1b027823 */ /* 0x000fc80000000802 */
[C---:B------:R-:W-:Y:S01]  /*30a0*/  FFMA R2, R27.reuse, 1.925963033500011079e-08, R2 ;  /* 0x32a570601b027823 */ /* 0x040fe20000000002 */
[----:B------:R-:W-:-:S04]  /*30b0*/  FADD R27, -R27, R12 ;  /* 0x0000000c1b1b7221 */ /* 0x000fc80000000100 */
[----:B0-----:R-:W-:Y:S01]  /*30c0*/  FFMA.SAT R11, R27, 0.0057249800302088260651, R26 ;  /* 0x3bbb989d1b0b7823 */ /* 0x001fe2000000201a */
[----:B------:R-:W0:Y:S03]  /*30d0*/  MUFU.EX2 R2, R2 ;  /* 0x0000000200027308 */ /* 0x000e260000000800 */
[----:B------:R-:W-:-:S04]  /*30e0*/  FFMA.RM R11, R11, R0, 12582913 ;  /* 0x4b4000010b0b7423 */ /* 0x000fc80000004000 */
[----:B------:R-:W-:-:S04]  /*30f0*/  FADD R0, R11, -12583039 ;  /* 0xcb40007f0b007421 */ /* 0x000fc80000000000 */
[----:B------:R-:W-:-:S04]  /*3100*/  FFMA R0, R27, 1.4426950216293334961, -R0 ;  /* 0x3fb8aa3b1b007823 */ /* 0x000fc80000000800 */
[----:B------:R-:W-:Y:S01]  /*3110*/  FFMA R0, R27, 1.925963033500011079e-08, R0 ;  /* 0x32a570601b007823 */ /* 0x000fe20000000000 */
[----:B0-----:R-:W-:-:S03]  /*3120*/  FMUL R26, R29, R2 ;  /* 0x000000021d1a7220 */ /* 0x001fc60000400000 */
[----:B------:R-:W-:Y:S08]  /*3130*/  MUFU.EX2 R27, R0 ;  /* 0x00000000001b7308 */ /* 0x000ff00000000800 */
[----:B------:R-:W0:Y:S02]  /*3140*/  MUFU.RCP R29, R26 ;  /* 0x0000001a001d7308 */ /* 0x000e240000001000 */
[----:B0-----:R-:W-:-:S04]  /*3150*/  FFMA R2, -R26, R29, 1 ;  /* 0x3f8000001a027423 */ /* 0x001fc8000000011d */
[----:B------:R-:W-:Y:S01]  /*3160*/  FFMA R28, R29, R2, R29 ;  /* 0x000000021d1c7223 */ /* 0x000fe2000000001d */
[----:B------:R-:W-:-:S04]  /*3170*/  IMAD.SHL.U32 R2, R11, 0x800000, RZ ;  /* 0x008000000b027824 */ /* 0x000fc800078e00ff */
[----:B------:R-:W-:Y:S01]  /*3180*/  FMUL R2, R2, R27 ;  /* 0x0000001b02027220 */ /* 0x000fe20000400000 */
[----:B--2---:R-:W0:Y:S01]  /*3190*/  FCHK P0, R33, R26 ;  /* 0x0000001a21007302 */ /* 0x004e220000000000 */
[----:B------:R-:W-:-:S04]  /*31a0*/  FFMA R29, R33, R28, RZ ;  /* 0x0000001c211d7223 */ /* 0x000fc800000000ff */
[----:B------:R-:W-:-:S04]  /*31b0*/  FFMA R11, -R26, R29, R33 ;  /* 0x0000001d1a0b7223 */ /* 0x000fc80000000121 */
[----:B------:R-:W-:Y:S01]  /*31c0*/  FFMA R0, R28, R11, R29 ;  /* 0x0000000b1c007223 */ /* 0x000fe2000000001d */
[----:B0-----:R-:W-:Y:S06]  /*31d0*/  @!P0 BRA `(.L_x_38) ;  /* 0x00000000000c8947 */ /* 0x001fec0003800000 */
[----:B------:R-:W-:Y:S02]  /*31e0*/  MOV R0, R26 ;  /* 0x0000001a00007202 */ /* 0x000fe40000000f00 */
[----:B------:R-:W-:-:S07]  /*31f0*/  MOV R26, 0x3210 ;  /* 0x00003210001a7802 */ /* 0x000fce0000000f00 */
[----:B-----5:R-:W-:Y:S05]  /*3200*/  CALL.REL.NOINC `($__internal_0_$__cuda_sm3x_div_rn_noftz_f32_slowpath) ;  /* 0x0000000400ac7944 */ /* 0x020fea0003c00000 */
.L_x_38:
[----:B------:R-:W-:Y:S05]  /*3210*/  BSYNC.RECONVERGENT B0 ;  /* 0x0000000000007941 */ /* 0x000fea0003800200 */
.L_x_37:
        /* <DEDUP_REMOVED lines=12> */
[----:B------:R-:W-:-:S07]  /*32e0*/  IMAD.MOV.U32 R11, RZ, RZ, R0 ;  /* 0x000000ffff0b7224 */ /* 0x000fce00078e0000 */
.L_x_40:
[----:B------:R-:W-:Y:S05]  /*32f0*/  BSYNC.RECONVERGENT B0 ;  /* 0x0000000000007941 */ /* 0x000fea0003800200 */
.L_x_39:
[----:B------:R-:W-:Y:S01]  /*3300*/  IADD3 R3, PT, PT, R3, 0x2, RZ ;  /* 0x0000000203037810 */ /* 0x000fe20007ffe0ff */
[----:B-----5:R-:W-:-:S03]  /*3310*/  FMUL R11, R10, R11 ;  /* 0x0000000b0a0b7220 */ /* 0x020fc60000400000 */
[----:B------:R-:W-:Y:S02]  /*3320*/  ISETP.NE.AND P0, PT, R3, R18, PT ;  /* 0x000000120300720c */ /* 0x000fe40003f05270 */
[----:B------:R0:W-:Y:S11]  /*3330*/  REDG.E.ADD.F32.FTZ.RN.STRONG.GPU desc[UR6][R36.64+0x4], R11 ;  /* 0x0000040b240079a6 */ /* 0x0001f6000c12f306 */
[----:B------:R-:W-:Y:S05]  /*3340*/  @P0 BRA `(.L_x_41) ;  /* 0xfffffff400a00947 */ /* 0x000fea000383ffff */
[----:B------:R-:W-:-:S07]  /*3350*/  MOV R3, R18 ;  /* 0x0000001200037202 */ /* 0x000fce0000000f00 */
.L_x_30:
[----:B------:R-:W1:Y:S02]  /*3360*/  LDCU UR4, c[0x0][0x38c] ;  /* 0x00007180ff0477ac */ /* 0x000e640008000800 */
[----:B-1----:R-:W-:-:S09]  /*3370*/  ULOP3.LUT UP0, URZ, UR4, 0x1, URZ, 0xc0, !UPT ;  /* 0x0000000104ff7892 */ /* 0x002fd2000f80c0ff */
[----:B------:R-:W-:Y:S05]  /*3380*/  BRA.U !UP0, `(.L_x_42) ;  /* 0x0000000508387547 */ /* 0x000fea000b800000 */
[----:B------:R-:W2:Y:S01]  /*3390*/  LDG.E R0, desc[UR6][R6.64] ;  /* 0x0000000606007981 */ /* 0x000ea2000c1e1900 */
[----:B------:R-:W-:Y:S02]  /*33a0*/  HFMA2 R27, -RZ, RZ, 14.1875, -0.0015869140625 ;  /* 0x4b189680ff1b7431 */ /* 0x000fe400000001ff */
[----:B--2---:R-:W-:-:S05]  /*33b0*/  IMAD.HI R2, R0, 0x6b5fca6b, RZ ;  /* 0x6b5fca6b00027827 */ /* 0x004fca00078e02ff */
[----:B0-----:R-:W-:-:S04]  /*33c0*/  SHF.R.U32.HI R11, RZ, 0x1f, R2 ;  /* 0x0000001fff0b7819 */ /* 0x001fc80000011602 */
[----:B------:R-:W-:Y:S01]  /*33d0*/  LEA.HI.SX32 R11, R2, R11, 0xa ;  /* 0x0000000b020b7211 */ /* 0x000fe200078f52ff */
[----:B------:R-:W-:-:S04]  /*33e0*/  IMAD.MOV.U32 R2, RZ, RZ, 0x33d6bf95 ;  /* 0x33d6bf95ff027424 */ /* 0x000fc800078e00ff */
[----:B------:R-:W-:Y:S02]  /*33f0*/  IMAD R0, R11, -0x989680, R0 ;  /* 0xff6769800b007824 */ /* 0x000fe400078e0200 */
[----:B------:R-:W-:-:S03]  /*3400*/  FFMA R27, R2, -R27, 1 ;  /* 0x3f800000021b7423 */ /* 0x000fc6000000081b */
[----:B------:R-:W-:Y:S01]  /*3410*/  I2FP.F32.S32 R33, R0 ;  /* 0x0000000000217245 */ /* 0x000fe20000201400 */
[----:B------:R-:W-:Y:S01]  /*3420*/  FFMA R0, R27, R2, 1.0000000116860974231e-07 ;  /* 0x33d6bf951b007423 */ /* 0x000fe20000000002 */
[----:B------:R-:W-:Y:S02]  /*3430*/  I2FP.F32.S32 R2, R11 ;  /* 0x0000000b00027245 */ /* 0x000fe40000201400 */
        /* <DEDUP_REMOVED lines=8> */
.L_x_43:
[----:B------:R-:W2:Y:S01]  /*34c0*/  LDG.E R33, desc[UR6][R8.64] ;  /* 0x0000000608217981 */ /* 0x000ea2000c1e1900 */
[----:B------:R-:W0:Y:S01]  /*34d0*/  LDC.64 R10, c[0x0][0x380] ;  /* 0x0000e000ff0a7b82 */ /* 0x000e220000000a00 */
[----:B------:R-:W1:Y:S01]  /*34e0*/  LDCU UR4, c[0x0][0x38c] ;  /* 0x00007180ff0477ac */ /* 0x000e620008000800 */
[----:B------:R-:W-:Y:S01]  /*34f0*/  IMAD.MOV.U32 R26, RZ, RZ, 0x3f000000 ;  /* 0x3f000000ff1a7424 */ /* 0x000fe200078e00ff */
[----:B------:R-:W-:Y:S01]  /*3500*/  MOV R31, 0x437c0000 ;  /* 0x437c0000001f7802 */ /* 0x000fe20000000f00 */
[----:B-1----:R-:W-:-:S04]  /*3510*/  IMAD R27, R14, UR4, R3 ;  /* 0x000000040e1b7c24 */ /* 0x002fc8000f8e0203 */
[----:B0-----:R-:W-:-:S04]  /*3520*/  IMAD.WIDE R10, R27, 0x4, R10 ;  /* 0x000000041b0a7825 */ /* 0x001fc800078e020a */
[----:B------:R-:W-:-:S04]  /*3530*/  FADD R27, R2, R0 ;  /* 0x00000000021b7221 */ /* 0x000fc80000000000 */
[----:B------:R-:W-:Y:S01]  /*3540*/  FFMA.SAT R0, R27, 0.0057249800302088260651, R26 ;  /* 0x3bbb989d1b007823 */ /* 0x000fe2000000201a */
[----:B------:R0:W5:Y:S03]  /*3550*/  LDG.E R10, desc[UR6][R10.64] ;  /* 0x000000060a0a7981 */ /* 0x000166000c1e1900 */
[----:B------:R-:W-:-:S04]  /*3560*/  FFMA.RM R0, R0, R31, 12582913 ;  /* 0x4b40000100007423 */ /* 0x000fc8000000401f */
[----:B------:R-:W-:-:S04]  /*3570*/  FADD R2, R0, -12583039 ;  /* 0xcb40007f00027421 */ /* 0x000fc80000000000 */
[----:B------:R-:W-:-:S04]  /*3580*/  FFMA R2, R27, 1.4426950216293334961, -R2 ;  /* 0x3fb8aa3b1b027823 */ /* 0x000fc80000000802 */
[----:B------:R-:W-:-:S04]  /*3590*/  FFMA R14, R27, 1.925963033500011079e-08, R2 ;  /* 0x32a570601b0e7823 */ /* 0x000fc80000000002 */
[----:B------:R-:W1:Y:S01]  /*35a0*/  MUFU.EX2 R29, R14 ;  /* 0x0000000e001d7308 */ /* 0x000e620000000800 */
[----:B------:R-:W-:Y:S01]  /*35b0*/  FADD R12, -R27, R12 ;  /* 0x0000000c1b0c7221 */ /* 0x000fe20000000100 */
[----:B------:R-:W-:-:S03]  /*35c0*/  SHF.L.U32 R0, R0, 0x17, RZ ;  /* 0x0000001700007819 */ /* 0x000fc600000006ff */
[----:B------:R-:W-:-:S04]  /*35d0*/  FFMA.SAT R2, R12, 0.0057249800302088260651, R26 ;  /* 0x3bbb989d0c027823 */ /* 0x000fc8000000201a */
[----:B------:R-:W-:Y:S01]  /*35e0*/  FFMA.RM R2, R2, R31, 12582913 ;  /* 0x4b40000102027423 */ /* 0x000fe2000000401f */
[----:B-1----:R-:W-:-:S03]  /*35f0*/  FMUL R0, R0, R29 ;  /* 0x0000001d00007220 */ /* 0x002fc60000400000 */
[----:B0-----:R-:W-:Y:S01]  /*3600*/  FADD R11, R2, -12583039 ;  /* 0xcb40007f020b7421 */ /* 0x001fe20000000000 */
[----:B------:R-:W0:Y:S03]  /*3610*/  MUFU.RCP R27, R0 ;  /* 0x00000000001b7308 */ /* 0x000e260000001000 */
[----:B------:R-:W-:-:S04]  /*3620*/  FFMA R11, R12, 1.4426950216293334961, -R11 ;  /* 0x3fb8aa3b0c0b7823 */ /* 0x000fc8000000080b */
[----:B------:R-:W-:-:S06]  /*3630*/  FFMA R11, R12, 1.925963033500011079e-08, R11 ;  /* 0x32a570600c0b7823 */ /* 0x000fcc000000000b */
[----:B------:R-:W1:Y:S01]  /*3640*/  MUFU.EX2 R11, R11 ;  /* 0x0000000b000b7308 */ /* 0x000e620000000800 */
[----:B0-----:R-:W-:-:S04]  /*3650*/  FFMA R12, -R0, R27, 1 ;  /* 0x3f800000000c7423 */ /* 0x001fc8000000011b */
[----:B------:R-:W-:Y:S01]  /*3660*/  FFMA R12, R27, R12, R27 ;  /* 0x0000000c1b0c7223 */ /* 0x000fe2000000001b */
[----:B------:R-:W-:Y:S01]  /*3670*/  SHF.L.U32 R2, R2, 0x17, RZ ;  /* 0x0000001702027819 */ /* 0x000fe200000006ff */
[----:B------:R-:W-:Y:S04]  /*3680*/  BSSY.RECONVERGENT B0, `(.L_x_44) ;  /* 0x000000a000007945 */ /* 0x000fe80003800200 */
[----:B-1----:R-:W-:Y:S01]  /*3690*/  FMUL R2, R2, R11 ;  /* 0x0000000b02027220 */ /* 0x002fe20000400000 */
[----:B--2---:R-:W0:Y:S01]  /*36a0*/  FCHK P0, R33, R0 ;  /* 0x0000000021007302 */ /* 0x004e220000000000 */
[----:B------:R-:W-:-:S04]  /*36b0*/  FFMA R27, R33, R12, RZ ;  /* 0x0000000c211b7223 */ /* 0x000fc800000000ff */
[----:B------:R-:W-:-:S04]  /*36c0*/  FFMA R14, -R0, R27, R33 ;  /* 0x0000001b000e7223 */ /* 0x000fc80000000121 */
[----:B------:R-:W-:Y:S01]  /*36d0*/  FFMA R27, R12, R14, R27 ;  /* 0x0000000e0c1b7223 */ /* 0x000fe2000000001b */
[----:B0-----:R-:W-:Y:S06]  /*36e0*/  @!P0 BRA `(.L_x_45) ;  /* 0x00000000000c8947 */ /* 0x001fec0003800000 */
[----:B------:R-:W-:-:S07]  /*36f0*/  MOV R26, 0x3710 ;  /* 0x00003710001a7802 */ /* 0x000fce0000000f00 */
[----:B-----5:R-:W-:Y:S05]  /*3700*/  CALL.REL.NOINC `($__internal_0_$__cuda_sm3x_div_rn_noftz_f32_slowpath) ;  /* 0x00000000006c7944 */ /* 0x020fea0003c00000 */
[----:B------:R-:W-:-:S07]  /*3710*/  IMAD.MOV.U32 R27, RZ, RZ, R0 ;  /* 0x000000ffff1b7224 */ /* 0x000fce00078e0000 */
.L_x_45:
[----:B------:R-:W-:Y:S05]  /*3720*/  BSYNC.RECONVERGENT B0 ;  /* 0x0000000000007941 */ /* 0x000fea0003800200 */
.L_x_44:
        /* <DEDUP_REMOVED lines=10> */
[----:B------:R-:W-:Y:S02]  /*37d0*/  MOV R0, R27 ;  /* 0x0000001b00007202 */ /* 0x000fe40000000f00 */
[----:B------:R-:W-:-:S07]  /*37e0*/  MOV R26, 0x3800 ;  /* 0x00003800001a7802 */ /* 0x000fce0000000f00 */
[----:B-----5:R-:W-:Y:S05]  /*37f0*/  CALL.REL.NOINC `($__internal_0_$__cuda_sm3x_div_rn_noftz_f32_slowpath) ;  /* 0x0000000000307944 */ /* 0x020fea0003c00000 */
.L_x_47:
[----:B------:R-:W-:Y:S05]  /*3800*/  BSYNC.RECONVERGENT B0 ;  /* 0x0000000000007941 */ /* 0x000fea0003800200 */
.L_x_46:
[----:B------:R-:W0:Y:S01]  /*3810*/  LDC.64 R26, c[0x0][0x390] ;  /* 0x0000e400ff1a7b82 */ /* 0x000e220000000a00 */
[----:B------:R-:W1:Y:S02]  /*3820*/  LDCU UR4, c[0x0][0x38c] ;  /* 0x00007180ff0477ac */ /* 0x000e640008000800 */
[----:B-1---5:R-:W-:Y:S02]  /*3830*/  IMAD R11, R22, UR4, R3 ;  /* 0x00000004160b7c24 */ /* 0x022fe4000f8e0203 */
[----:B------:R-:W-:Y:S02]  /*3840*/  FMUL R3, R10, R0 ;  /* 0x000000000a037220 */ /* 0x000fe40000400000 */
[----:B0-----:R-:W-:-:S05]  /*3850*/  IMAD.WIDE R26, R11, 0x4, R26 ;  /* 0x000000040b1a7825 */ /* 0x001fca00078e021a */
[----:B------:R1:W-:Y:S02]  /*3860*/  REDG.E.ADD.F32.FTZ.RN.STRONG.GPU desc[UR6][R26.64], R3 ;  /* 0x000000031a0079a6 */ /* 0x0003e4000c12f306 */
.L_x_42:
[----:B-1----:R-:W2:Y:S01]  /*3870*/  LDG.E R3, desc[UR6][R4.64] ;  /* 0x0000000604037981 */ /* 0x002ea2000c1e1900 */
[----:B------:R-:W-:-:S04]  /*3880*/  IADD3 R24, PT, PT, R24, UR8, RZ ;  /* 0x0000000818187c10 */ /* 0x000fc8000fffe0ff */
[----:B--2---:R-:W-:-:S13]  /*3890*/  ISETP.GE.AND P0, PT, R24, R3, PT ;  /* 0x000000031800720c */ /* 0x004fda0003f06270 */
[----:B------:R-:W-:Y:S05]  /*38a0*/  @!P0 BRA `(.L_x_48) ;  /* 0xffffffe0008c8947 */ /* 0x000fea000383ffff */
[----:B------:R-:W-:Y:S05]  /*38b0*/  EXIT ;  /* 0x000000000000794d */ /* 0x000fea0003800000 */
        .weak           $__internal_0_$__cuda_sm3x_div_rn_noftz_f32_slowpath
        .type           $__internal_0_$__cuda_sm3x_div_rn_noftz_f32_slowpath,@function
        .size           $__internal_0_$__cuda_sm3x_div_rn_noftz_f32_slowpath,(.L_x_61 - $__internal_0_$__cuda_sm3x_div_rn_noftz_f32_slowpath)
$__internal_0_$__cuda_sm3x_div_rn_noftz_f32_slowpath:
[----:B------:R-:W-:Y:S01]  /*38c0*/  SHF.R.U32.HI R27, RZ, 0x17, R0 ;  /* 0x00000017ff1b7819 */ /* 0x000fe20000011600 */
[----:B------:R-:W-:Y:S01]  /*38d0*/  BSSY B1, `(.L_x_49) ;  /* 0x0000062000017945 */ /* 0x000fe20003800000 */
[----:B------:R-:W-:Y:S02]  /*38e0*/  SHF.R.U32.HI R30, RZ, 0x17, R33 ;  /* 0x00000017ff1e7819 */ /* 0x000fe40000011621 */
[----:B------:R-:W-:Y:S02]  /*38f0*/  LOP3.LUT R27, R27, 0xff, RZ, 0xc0, !PT ;  /* 0x000000ff1b1b7812 */ /* 0x000fe400078ec0ff */
[----:B------:R-:W-:-:S03]  /*3900*/  LOP3.LUT R30, R30, 0xff, RZ, 0xc0, !PT ;  /* 0x000000ff1e1e7812 */ /* 0x000fc600078ec0ff */
[----:B------:R-:W-:Y:S01]  /*3910*/  VIADD R29, R27, 0xffffffff ;  /* 0xffffffff1b1d7836 */ /* 0x000fe20000000000 */
[----:B------:R-:W-:-:S04]  /*3920*/  IADD3 R31, PT, PT, R30, -0x1, RZ ;  /* 0xffffffff1e1f7810 */ /* 0x000fc80007ffe0ff */
[----:B------:R-:W-:-:S04]  /*3930*/  ISETP.GT.U32.AND P0, PT, R29, 0xfd, PT ;  /* 0x000000fd1d00780c */ /* 0x000fc80003f04070 */
[----:B------:R-:W-:-:S13]  /*3940*/  ISETP.GT.U32.OR P0, PT, R31, 0xfd, P0 ;  /* 0x000000fd1f00780c */ /* 0x000fda0000704470 */
[----:B------:R-:W-:Y:S01]  /*3950*/  @!P0 MOV R28, RZ ;  /* 0x000000ff001c8202 */ /* 0x000fe20000000f00 */
[----:B------:R-:W-:Y:S06]  /*3960*/  @!P0 BRA `(.L_x_50) ;  /* 0x00000000005c8947 */ /* 0x000fec0003800000 */
[----:B------:R-:W-:Y:S02]  /*3970*/  FSETP.GTU.FTZ.AND P0, PT, |R33|, +INF , PT ;  /* 0x7f8000002100780b */ /* 0x000fe40003f1c200 */
[----:B------:R-:W-:-:S04]  /*3980*/  FSETP.GTU.FTZ.AND P1, PT, |R0|, +INF , PT ;  /* 0x7f8000000000780b */ /* 0x000fc80003f3c200 */
[----:B------:R-:W-:-:S13]  /*3990*/  PLOP3.LUT P0, PT, P0, P1, PT, 0xf8, 0x8f ;  /* 0x00000000008f781c */ /* 0x000fda0000703f70 */
[----:B------:R-:W-:Y:S05]  /*39a0*/  @P0 BRA `(.L_x_51) ;  /* 0x00000004004c0947 */ /* 0x000fea0003800000 */
[----:B------:R-:W-:-:S13]  /*39b0*/  LOP3.LUT P0, RZ, R0, 0x7fffffff, R33, 0xc8, !PT ;  /* 0x7fffffff00ff7812 */ /* 0x000fda000780c821 */
[----:B------:R-:W-:Y:S05]  /*39c0*/  @!P0 BRA `(.L_x_52) ;  /* 0x00000004003c8947 */ /* 0x000fea0003800000 */
[C---:B------:R-:W-:Y:S02]  /*39d0*/  FSETP.NEU.FTZ.AND P2, PT, |R33|.reuse, +INF , PT ;  /* 0x7f8000002100780b */ /* 0x040fe40003f5d200 */
[----:B------:R-:W-:Y:S02]  /*39e0*/  FSETP.NEU.FTZ.AND P1, PT, |R0|, +INF , PT ;  /* 0x7f8000000000780b */ /* 0x000fe40003f3d200 */
[----:B------:R-:W-:-:S11]  /*39f0*/  FSETP.NEU.FTZ.AND P0, PT, |R33|, +INF , PT ;  /* 0x7f8000002100780b */ /* 0x000fd60003f1d200 */
[----:B------:R-:W-:Y:S05]  /*3a00*/  @!P1 BRA !P2, `(.L_x_52) ;  /* 0x00000004002c9947 */ /* 0x000fea0005000000 */
[----:B------:R-:W-:-:S04]  /*3a10*/  LOP3.LUT P2, RZ, R33, 0x7fffffff, RZ, 0xc0, !PT ;  /* 0x7fffffff21ff7812 */ /* 0x000fc8000784c0ff */
[----:B------:R-:W-:-:S13]  /*3a20*/  PLOP3.LUT P1, PT, P1, P2, PT, 0x2f, 0xf2 ;  /* 0x0000000000f2781c */ /* 0x000fda0000f24577 */
[----:B------:R-:W-:Y:S05]  /*3a30*/  @P1 BRA `(.L_x_53) ;  /* 0x0000000400181947 */ /* 0x000fea0003800000 */
[----:B------:R-:W-:-:S04]  /*3a40*/  LOP3.LUT P1, RZ, R0, 0x7fffffff, RZ, 0xc0, !PT ;  /* 0x7fffffff00ff7812 */ /* 0x000fc8000782c0ff */
[----:B------:R-:W-:-:S13]  /*3a50*/  PLOP3.LUT P0, PT, P0, P1, PT, 0x2f, 0xf2 ;  /* 0x0000000000f2781c */ /* 0x000fda0000702577 */
[----:B------:R-:W-:Y:S05]  /*3a60*/  @P0 BRA `(.L_x_54) ;  /* 0x0000000400000947 */ /* 0x000fea0003800000 */
[----:B------:R-:W-:Y:S02]  /*3a70*/  ISETP.GE.AND P0, PT, R31, RZ, PT ;  /* 0x000000ff1f00720c */ /* 0x000fe40003f06270 */
[----:B------:R-:W-:-:S11]  /*3a80*/  ISETP.GE.AND P1, PT, R29, RZ, PT ;  /* 0x000000ff1d00720c */ /* 0x000fd60003f26270 */
[----:B------:R-:W-:Y:S01]  /*3a90*/  @P0 MOV R28, RZ ;  /* 0x000000ff001c0202 */ /* 0x000fe20000000f00 */
[----:B------:R-:W-:Y:S02]  /*3aa0*/  @!P0 IMAD.MOV.U32 R28, RZ, RZ, -0x40 ;  /* 0xffffffc0ff1c8424 */ /* 0x000fe400078e00ff */
[----:B------:R-:W-:Y:S01]  /*3ab0*/  @!P0 FFMA R33, R33, 1.84467440737095516160e+19, RZ ;  /* 0x5f80000021218823 */ /* 0x000fe200000000ff */
[----:B------:R-:W-:Y:S02]  /*3ac0*/  @!P1 FFMA R0, R0, 1.84467440737095516160e+19, RZ ;  /* 0x5f80000000009823 */ /* 0x000fe400000000ff */
[----:B------:R-:W-:-:S07]  /*3ad0*/  @!P1 IADD3 R28, PT, PT, R28, 0x40, RZ ;  /* 0x000000401c1c9810 */ /* 0x000fce0007ffe0ff */
.L_x_50:
[----:B------:R-:W-:Y:S01]  /*3ae0*/  LEA R35, R27, 0xc0800000, 0x17 ;  /* 0xc08000001b237811 */ /* 0x000fe200078eb8ff */
[----:B------:R-:W-:Y:S01]  /*3af0*/  BSSY B2, `(.L_x_55) ;  /* 0x0000036000027945 */ /* 0x000fe20003800000 */
[----:B------:R-:W-:Y:S02]  /*3b00*/  IADD3 R30, PT, PT, R30, -0x7f, RZ ;  /* 0xffffff811e1e7810 */ /* 0x000fe40007ffe0ff */
[----:B------:R-:W-:-:S04]  /*3b10*/  IADD3 R35, PT, PT, -R35, R0, RZ ;  /* 0x0000000023237210 */ /* 0x000fc80007ffe1ff */
[----:B------:R-:W0:Y:S01]  /*3b20*/  MUFU.RCP R0, R35 ;  /* 0x0000002300007308 */ /* 0x000e220000001000 */
[----:B------:R-:W-:-:S04]  /*3b30*/  FADD.FTZ R31, -R35, -RZ ;  /* 0x800000ff231f7221 */ /* 0x000fc80000010100 */
[----:B0-----:R-:W-:-:S04]  /*3b40*/  FFMA R29, R0, R31, 1 ;  /* 0x3f800000001d7423 */ /* 0x001fc8000000001f */
[----:B------:R-:W-:Y:S01]  /*3b50*/  FFMA R29, R0, R29, R0 ;  /* 0x0000001d001d7223 */ /* 0x000fe20000000000 */
[----:B------:R-:W-:-:S04]  /*3b60*/  IMAD R0, R30, -0x800000, R33 ;  /* 0xff8000001e007824 */ /* 0x000fc800078e0221 */
[----:B------:R-:W-:-:S04]  /*3b70*/  FFMA R34, R0, R29, RZ ;  /* 0x0000001d00227223 */ /* 0x000fc800000000ff */
[----:B------:R-:W-:-:S04]  /*3b80*/  FFMA R33, R31, R34, R0 ;  /* 0x000000221f217223 */ /* 0x000fc80000000000 */
[----:B------:R-:W-:Y:S01]  /*3b90*/  FFMA R34, R29, R33, R34 ;  /* 0x000000211d227223 */ /* 0x000fe20000000022 */
[----:B------:R-:W-:-:S03]  /*3ba0*/  IADD3 R33, PT, PT, R30, 0x7f, -R27 ;  /* 0x0000007f1e217810 */ /* 0x000fc60007ffe81b */
[----:B------:R-:W-:Y:S02]  /*3bb0*/  FFMA R31, R31, R34, R0 ;  /* 0x000000221f1f7223 */ /* 0x000fe40000000000 */
[----:B------:R-:W-:Y:S02]  /*3bc0*/  IMAD.IADD R33, R33, 0x1, R28 ;  /* 0x0000000121217824 */ /* 0x000fe400078e021c */
[----:B------:R-:W-:-:S05]  /*3bd0*/  FFMA R0, R29, R31, R34 ;  /* 0x0000001f1d007223 */ /* 0x000fca0000000022 */
[----:B------:R-:W-:-:S04]  /*3be0*/  SHF.R.U32.HI R28, RZ, 0x17, R0 ;  /* 0x00000017ff1c7819 */ /* 0x000fc80000011600 */
[----:B------:R-:W-:-:S04]  /*3bf0*/  LOP3.LUT R28, R28, 0xff, RZ, 0xc0, !PT ;  /* 0x000000ff1c1c7812 */ /* 0x000fc800078ec0ff */
[----:B------:R-:W-:-:S04]  /*3c00*/  IADD3 R27, PT, PT, R28, R33, RZ ;  /* 0x000000211c1b7210 */ /* 0x000fc80007ffe0ff */
[----:B------:R-:W-:-:S04]  /*3c10*/  IADD3 R28, PT, PT, R27, -0x1, RZ ;  /* 0xffffffff1b1c7810 */ /* 0x000fc80007ffe0ff */
[----:B------:R-:W-:-:S13]  /*3c20*/  ISETP.GE.U32.AND P0, PT, R28, 0xfe, PT ;  /* 0x000000fe1c00780c */ /* 0x000fda0003f06070 */
[----:B------:R-:W-:Y:S05]  /*3c30*/  @!P0 BRA `(.L_x_56) ;  /* 0x0000000000808947 */ /* 0x000fea0003800000 */
[----:B------:R-:W-:-:S13]  /*3c40*/  ISETP.GT.AND P0, PT, R27, 0xfe, PT ;  /* 0x000000fe1b00780c */ /* 0x000fda0003f04270 */
[----:B------:R-:W-:Y:S05]  /*3c50*/  @P0 BRA `(.L_x_57) ;  /* 0x00000000006c0947 */ /* 0x000fea0003800000 */
[----:B------:R-:W-:-:S13]  /*3c60*/  ISETP.GE.AND P0, PT, R27, 0x1, PT ;  /* 0x000000011b00780c */ /* 0x000fda0003f06270 */
[----:B------:R-:W-:Y:S05]  /*3c70*/  @P0 BRA `(.L_x_58) ;  /* 0x0000000000740947 */ /* 0x000fea0003800000 */
[----:B------:R-:W-:Y:S02]  /*3c80*/  ISETP.GE.AND P0, PT, R27, -0x18, PT ;  /* 0xffffffe81b00780c */ /* 0x000fe40003f06270 */
[----:B------:R-:W-:-:S11]  /*3c90*/  LOP3.LUT R0, R0, 0x80000000, RZ, 0xc0, !PT ;  /* 0x8000000000007812 */ /* 0x000fd600078ec0ff */
[----:B------:R-:W-:Y:S05]  /*3ca0*/  @!P0 BRA `(.L_x_58) ;  /* 0x0000000000688947 */ /* 0x000fea0003800000 */
[CCC-:B------:R-:W-:Y:S01]  /*3cb0*/  FFMA.RZ R28, R29.reuse, R31.reuse, R34.reuse ;  /* 0x0000001f1d1c7223 */ /* 0x1c0fe2000000c022 */
[CCC-:B------:R-:W-:Y:S01]  /*3cc0*/  FFMA.RP R30, R29.reuse, R31.reuse, R34.reuse ;  /* 0x0000001f1d1e7223 */ /* 0x1c0fe20000008022 */
[----:B------:R-:W-:Y:S01]  /*3cd0*/  FFMA.RM R29, R29, R31, R34 ;  /* 0x0000001f1d1d7223 */ /* 0x000fe20000004022 */
[C---:B------:R-:W-:Y:S02]  /*3ce0*/  ISETP.NE.AND P2, PT, R27.reuse, RZ, PT ;  /* 0x000000ff1b00720c */ /* 0x040fe40003f45270 */
[----:B------:R-:W-:Y:S02]  /*3cf0*/  LOP3.LUT R28, R28, 0x7fffff, RZ, 0xc0, !PT ;  /* 0x007fffff1c1c7812 */ /* 0x000fe400078ec0ff */
[C---:B------:R-:W-:Y:S02]  /*3d00*/  ISETP.NE.AND P1, PT, R27.reuse, RZ, PT ;  /* 0x000000ff1b00720c */ /* 0x040fe40003f25270 */
[----:B------:R-:W-:Y:S02]  /*3d10*/  LOP3.LUT R31, R28, 0x800000, RZ, 0xfc, !PT ;  /* 0x008000001c1f7812 */ /* 0x000fe400078efcff */
[----:B------:R-:W-:Y:S01]  /*3d20*/  IADD3 R28, PT, PT, R27, 0x20, RZ ;  /* 0x000000201b1c7810 */ /* 0x000fe20007ffe0ff */
[----:B------:R-:W-:Y:S01]  /*3d30*/  IMAD.MOV R27, RZ, RZ, -R27 ;  /* 0x000000ffff1b7224 */ /* 0x000fe200078e0a1b */
[----:B------:R-:W-:-:S02]  /*3d40*/  FSETP.NEU.FTZ.AND P0, PT, R30, R29, PT ;  /* 0x0000001d1e00720b */ /* 0x000fc40003f1d000 */
[----:B------:R-:W-:Y:S02]  /*3d50*/  SHF.L.U32 R28, R31, R28, RZ ;  /* 0x0000001c1f1c7219 */ /* 0x000fe400000006ff */
[----:B------:R-:W-:Y:S02]  /*3d60*/  SEL R30, R27, RZ, P2 ;  /* 0x000000ff1b1e7207 */ /* 0x000fe40001000000 */
[----:B------:R-:W-:Y:S02]  /*3d70*/  ISETP.NE.AND P1, PT, R28, RZ, P1 ;  /* 0x000000ff1c00720c */ /* 0x000fe40000f25270 */
[----:B------:R-:W-:Y:S02]  /*3d80*/  SHF.R.U32.HI R30, RZ, R30, R31 ;  /* 0x0000001eff1e7219 */ /* 0x000fe4000001161f */
[----:B------:R-:W-:Y:S02]  /*3d90*/  PLOP3.LUT P0, PT, P0, P1, PT, 0xf8, 0x8f ;  /* 0x00000000008f781c */ /* 0x000fe40000703f70 */
[----:B------:R-:W-:-:S02]  /*3da0*/  SHF.R.U32.HI R28, RZ, 0x1, R30 ;  /* 0x00000001ff1c7819 */ /* 0x000fc4000001161e */
[----:B------:R-:W-:-:S04]  /*3db0*/  SEL R27, RZ, 0x1, !P0 ;  /* 0x00000001ff1b7807 */ /* 0x000fc80004000000 */
[----:B------:R-:W-:-:S04]  /*3dc0*/  LOP3.LUT R27, R27, 0x1, R28, 0xf8, !PT ;  /* 0x000000011b1b7812 */ /* 0x000fc800078ef81c */
[----:B------:R-:W-:-:S04]  /*3dd0*/  LOP3.LUT R27, R27, R30, RZ, 0xc0, !PT ;  /* 0x0000001e1b1b7212 */ /* 0x000fc800078ec0ff */
[----:B------:R-:W-:-:S04]  /*3de0*/  IADD3 R27, PT, PT, R28, R27, RZ ;  /* 0x0000001b1c1b7210 */ /* 0x000fc80007ffe0ff */
[----:B------:R-:W-:Y:S01]  /*3df0*/  LOP3.LUT R0, R27, R0, RZ, 0xfc, !PT ;  /* 0x000000001b007212 */ /* 0x000fe200078efcff */
[----:B------:R-:W-:Y:S06]  /*3e00*/  BRA `(.L_x_58) ;  /* 0x0000000000107947 */ /* 0x000fec0003800000 */
.L_x_57:
[----:B------:R-:W-:-:S04]  /*3e10*/  LOP3.LUT R0, R0, 0x80000000, RZ, 0xc0, !PT ;  /* 0x8000000000007812 */ /* 0x000fc800078ec0ff */
[----:B------:R-:W-:Y:S01]  /*3e20*/  LOP3.LUT R0, R0, 0x7f800000, RZ, 0xfc, !PT ;  /* 0x7f80000000007812 */ /* 0x000fe200078efcff */
[----:B------:R-:W-:Y:S06]  /*3e30*/  BRA `(.L_x_58) ;  /* 0x0000000000047947 */ /* 0x000fec0003800000 */
.L_x_56:
[----:B------:R-:W-:-:S07]  /*3e40*/  LEA R0, R33, R0, 0x17 ;  /* 0x0000000021007211 */ /* 0x000fce00078eb8ff */
.L_x_58:
[----:B------:R-:W-:Y:S05]  /*3e50*/  BSYNC B2 ;  /* 0x0000000000027941 */ /* 0x000fea0003800000 */
.L_x_55:
[----:B------:R-:W-:Y:S05]  /*3e60*/  BRA `(.L_x_59) ;  /* 0x0000000000207947 */ /* 0x000fea0003800000 */
.L_x_54:
[----:B------:R-:W-:-:S04]  /*3e70*/  LOP3.LUT R0, R0, 0x80000000, R33, 0x48, !PT ;  /* 0x8000000000007812 */ /* 0x000fc800078e4821 */
[----:B------:R-:W-:Y:S01]  /*3e80*/  LOP3.LUT R0, R0, 0x7f800000, RZ, 0xfc, !PT ;  /* 0x7f80000000007812 */ /* 0x000fe200078efcff */
[----:B------:R-:W-:Y:S06]  /*3e90*/  BRA `(.L_x_59) ;  /* 0x0000000000147947 */ /* 0x000fec0003800000 */
.L_x_53:
[----:B------:R-:W-:Y:S01]  /*3ea0*/  LOP3.LUT R0, R0, 0x80000000, R33, 0x48, !PT ;  /* 0x8000000000007812 */ /* 0x000fe200078e4821 */
[----:B------:R-:W-:Y:S06]  /*3eb0*/  BRA `(.L_x_59) ;  /* 0x00000000000c7947 */ /* 0x000fec0003800000 */
.L_x_52:
[----:B------:R-:W0:Y:S01]  /*3ec0*/  MUFU.RSQ R0, -QNAN ;  /* 0xffc0000000007908 */ /* 0x000e220000001400 */
[----:B------:R-:W-:Y:S05]  /*3ed0*/  BRA `(.L_x_59) ;  /* 0x0000000000047947 */ /* 0x000fea0003800000 */
.L_x_51:
[----:B------:R-:W-:-:S07]  /*3ee0*/  FADD.FTZ R0, R33, R0 ;  /* 0x0000000021007221 */ /* 0x000fce0000010000 */
.L_x_59:
[----:B------:R-:W-:Y:S05]  /*3ef0*/  BSYNC B1 ;  /* 0x0000000000017941 */ /* 0x000fea0003800000 */
.L_x_49:
[----:B------:R-:W-:-:S04]  /*3f00*/  HFMA2 R27, -RZ, RZ, 0, 0 ;  /* 0x00000000ff1b7431 */ /* 0x000fc800000001ff */
[----:B0-----:R-:W-:Y:S05]  /*3f10*/  RET.REL.NODEC R26 `(_Z15CasualSA_KernalPfiiS_PiS0_iS0_S_S0_S0_ii) ;  /* 0xffffffc01a387950 */ /* 0x001fea0003c3ffff */
.L_x_60:
[----:B------:R-:W-:-:S00]  /*3f20*/  BRA `(.L_x_60) ;  /* 0xfffffffc00fc7947 */ /* 0x000fc0000383ffff */
[----:B------:R-:W-:-:S00]  /*3f30*/  NOP ;  /* 0x0000000000007918 */ /* 0x000fc00000000000 */
        /* <DEDUP_REMOVED lines=12> */
.L_x_61:


//--------------------- .nv.shared.reserved.0     --------------------------
	.section	.nv.shared.reserved.0,"aw",@nobits
	.weak		__nv_reservedSMEM_offset_0_alias
	.size		__nv_reservedSMEM_offset_0_alias, 0, 64
	.other		__nv_reservedSMEM_offset_0_alias,@"STO_CUDA_RESERVED_SHARED STV_DEFAULT"
__nv_reservedSMEM_offset_0_alias:
	.zero		0
	.zero		64


//--------------------- .nv.global                --------------------------
	.section	.nv.global,"aw",@nobits
	.align	4
.nv.global:
	.type		wait_num,@object
	.size		wait_num,(.L_0 - wait_num)
wait_num:
	.zero		4
.L_0:


//--------------------- .nv.constant0._Z15CasualSA_KernalPfiiS_PiS0_iS0_S_S0_S0_ii --------------------------
	.section	.nv.constant0._Z15CasualSA_KernalPfiiS_PiS0_iS0_S_S0_S0_ii,"a",@progbits
	.sectionflags	@""
	.align	4
.nv.constant0._Z15CasualSA_KernalPfiiS_PiS0_iS0_S_S0_S0_ii:
	.zero		984


//--------------------- SYMBOLS --------------------------

	.type		.nv.reservedSmem.offset0,@object
	.size		.nv.reservedSmem.offset0,0x4
